//
// Generated by NVIDIA NVVM Compiler
//
// Compiler Build ID: CL-36424714
// Cuda compilation tools, release 13.0, V13.0.88
// Based on NVVM 20.0.0
//

.version 9.0
.target sm_100
.address_size 64

	// .globl	fillBins

.visible .entry fillBins(
	.param .u64 .ptr .align 1 fillBins_param_0,
	.param .u64 .ptr .align 1 fillBins_param_1,
	.param .u64 .ptr .align 1 fillBins_param_2,
	.param .align 4 .b8 fillBins_param_3[12],
	.param .align 4 .b8 fillBins_param_4[12],
	.param .u32 fillBins_param_5
)
{
	.reg .pred 	%p<2>;
	.reg .b32 	%r<24>;
	.reg .b32 	%f<13>;
	.reg .b64 	%rd<13>;

	ld.param.u32 	%r4, [fillBins_param_4+8];
	ld.param.u32 	%r3, [fillBins_param_4+4];
	ld.param.u32 	%r2, [fillBins_param_4];
	ld.param.f32 	%f3, [fillBins_param_3+8];
	ld.param.f32 	%f2, [fillBins_param_3+4];
	ld.param.f32 	%f1, [fillBins_param_3];
	ld.param.u64 	%rd1, [fillBins_param_0];
	ld.param.u64 	%rd2, [fillBins_param_1];
	ld.param.u64 	%rd3, [fillBins_param_2];
	ld.param.u32 	%r5, [fillBins_param_5];
	mov.u32 	%r6, %ctaid.x;
	mov.u32 	%r7, %ntid.x;
	mov.u32 	%r8, %tid.x;
	mad.lo.s32 	%r1, %r6, %r7, %r8;
	setp.ge.u32 	%p1, %r1, %r5;
	@%p1 bra 	$L__BB0_2;
	cvta.to.global.u64 	%rd4, %rd1;
	cvta.to.global.u64 	%rd5, %rd2;
	cvta.to.global.u64 	%rd6, %rd3;
	mul.wide.u32 	%rd7, %r1, 12;
	add.s64 	%rd8, %rd4, %rd7;
	ld.global.f32 	%f4, [%rd8];
	ld.global.f32 	%f5, [%rd8+4];
	ld.global.f32 	%f6, [%rd8+8];
	div.rn.f32 	%f7, %f4, %f1;
	div.rn.f32 	%f8, %f5, %f2;
	div.rn.f32 	%f9, %f6, %f3;
	cvt.rmi.f32.f32 	%f10, %f7;
	cvt.rzi.s32.f32 	%r9, %f10;
	cvt.rmi.f32.f32 	%f11, %f8;
	cvt.rzi.s32.f32 	%r10, %f11;
	cvt.rmi.f32.f32 	%f12, %f9;
	cvt.rzi.s32.f32 	%r11, %f12;
	add.s32 	%r12, %r2, -1;
	add.s32 	%r13, %r3, -1;
	add.s32 	%r14, %r4, -1;
	min.s32 	%r15, %r9, %r12;
	max.s32 	%r16, %r15, 0;
	min.s32 	%r17, %r10, %r13;
	max.s32 	%r18, %r17, 0;
	min.s32 	%r19, %r11, %r14;
	max.s32 	%r20, %r19, 0;
	mad.lo.s32 	%r21, %r20, %r3, %r18;
	mad.lo.s32 	%r22, %r21, %r2, %r16;
	mul.wide.u32 	%rd9, %r1, 4;
	add.s64 	%rd10, %rd5, %rd9;
	st.global.u32 	[%rd10], %r22;
	mul.wide.s32 	%rd11, %r22, 4;
	add.s64 	%rd12, %rd6, %rd11;
	atom.global.inc.u32 	%r23, [%rd12], %r5;
$L__BB0_2:
	ret;

}
	// .globl	countingSort
.visible .entry countingSort(
	.param .u64 .ptr .align 1 countingSort_param_0,
	.param .u64 .ptr .align 1 countingSort_param_1,
	.param .u64 .ptr .align 1 countingSort_param_2,
	.param .u64 .ptr .align 1 countingSort_param_3,
	.param .u64 .ptr .align 1 countingSort_param_4,
	.param .u64 .ptr .align 1 countingSort_param_5,
	.param .u32 countingSort_param_6
)
{
	.reg .pred 	%p<2>;
	.reg .b32 	%r<9>;
	.reg .b32 	%f<7>;
	.reg .b64 	%rd<23>;

	ld.param.u64 	%rd1, [countingSort_param_0];
	ld.param.u64 	%rd2, [countingSort_param_1];
	ld.param.u64 	%rd3, [countingSort_param_2];
	ld.param.u64 	%rd4, [countingSort_param_3];
	ld.param.u64 	%rd5, [countingSort_param_4];
	ld.param.u64 	%rd6, [countingSort_param_5];
	ld.param.u32 	%r2, [countingSort_param_6];
	mov.u32 	%r3, %ctaid.x;
	mov.u32 	%r4, %ntid.x;
	mov.u32 	%r5, %tid.x;
	mad.lo.s32 	%r1, %r3, %r4, %r5;
	setp.ge.u32 	%p1, %r1, %r2;
	@%p1 bra 	$L__BB1_2;
	cvta.to.global.u64 	%rd7, %rd1;
	cvta.to.global.u64 	%rd8, %rd2;
	cvta.to.global.u64 	%rd9, %rd3;
	cvta.to.global.u64 	%rd10, %rd5;
	cvta.to.global.u64 	%rd11, %rd4;
	cvta.to.global.u64 	%rd12, %rd6;
	mul.wide.u32 	%rd13, %r1, 4;
	add.s64 	%rd14, %rd7, %rd13;
	ld.global.u32 	%r6, [%rd14];
	mul.wide.s32 	%rd15, %r6, 4;
	add.s64 	%rd16, %rd8, %rd15;
	atom.global.dec.u32 	%r7, [%rd16], %r2;
	add.s32 	%r8, %r7, -1;
	mul.wide.u32 	%rd17, %r8, 12;
	add.s64 	%rd18, %rd10, %rd17;
	mul.wide.u32 	%rd19, %r1, 12;
	add.s64 	%rd20, %rd9, %rd19;
	ld.global.f32 	%f1, [%rd20];
	ld.global.f32 	%f2, [%rd20+4];
	ld.global.f32 	%f3, [%rd20+8];
	st.global.f32 	[%rd18], %f1;
	st.global.f32 	[%rd18+4], %f2;
	st.global.f32 	[%rd18+8], %f3;
	add.s64 	%rd21, %rd12, %rd17;
	add.s64 	%rd22, %rd11, %rd19;
	ld.global.f32 	%f4, [%rd22];
	ld.global.f32 	%f5, [%rd22+4];
	ld.global.f32 	%f6, [%rd22+8];
	st.global.f32 	[%rd21], %f4;
	st.global.f32 	[%rd21+4], %f5;
	st.global.f32 	[%rd21+8], %f6;
$L__BB1_2:
	ret;

}
	// .globl	ljForce
.visible .entry ljForce(
	.param .u64 .ptr .align 1 ljForce_param_0,
	.param .u64 .ptr .align 1 ljForce_param_1,
	.param .u64 .ptr .align 1 ljForce_param_2,
	.param .u64 .ptr .align 1 ljForce_param_3,
	.param .u64 .ptr .align 1 ljForce_param_4,
	.param .align 4 .b8 ljForce_param_5[12],
	.param .align 4 .b8 ljForce_param_6[12],
	.param .align 4 .b8 ljForce_param_7[12],
	.param .f32 ljForce_param_8,
	.param .f32 ljForce_param_9,
	.param .f32 ljForce_param_10,
	.param .u32 ljForce_param_11
)
{
	.reg .pred 	%p<20>;
	.reg .b32 	%r<119>;
	.reg .b32 	%f<176>;
	.reg .b64 	%rd<28>;

	ld.param.u32 	%r50, [ljForce_param_7+8];
	ld.param.u32 	%r49, [ljForce_param_7+4];
	ld.param.u32 	%r48, [ljForce_param_7];
	ld.param.f32 	%f67, [ljForce_param_6+8];
	ld.param.f32 	%f66, [ljForce_param_6+4];
	ld.param.f32 	%f65, [ljForce_param_6];
	ld.param.f32 	%f64, [ljForce_param_5+8];
	ld.param.f32 	%f63, [ljForce_param_5+4];
	ld.param.f32 	%f62, [ljForce_param_5];
	ld.param.u64 	%rd12, [ljForce_param_0];
	ld.param.u64 	%rd9, [ljForce_param_2];
	ld.param.u64 	%rd10, [ljForce_param_3];
	ld.param.u64 	%rd11, [ljForce_param_4];
	ld.param.f32 	%f68, [ljForce_param_8];
	ld.param.f32 	%f69, [ljForce_param_9];
	ld.param.f32 	%f70, [ljForce_param_10];
	ld.param.u32 	%r51, [ljForce_param_11];
	cvta.to.global.u64 	%rd1, %rd12;
	mov.u32 	%r52, %ctaid.x;
	mov.u32 	%r53, %ntid.x;
	mul.lo.s32 	%r1, %r52, %r53;
	mov.u32 	%r2, %tid.x;
	add.s32 	%r3, %r1, %r2;
	setp.ge.u32 	%p1, %r3, %r51;
	@%p1 bra 	$L__BB2_33;
	mul.wide.u32 	%rd13, %r3, 12;
	add.s64 	%rd14, %rd1, %rd13;
	ld.global.f32 	%f1, [%rd14];
	ld.global.f32 	%f2, [%rd14+4];
	ld.global.f32 	%f3, [%rd14+8];
	div.rn.f32 	%f71, %f1, %f65;
	div.rn.f32 	%f72, %f2, %f66;
	div.rn.f32 	%f73, %f3, %f67;
	cvt.rmi.f32.f32 	%f74, %f71;
	cvt.rzi.s32.f32 	%r54, %f74;
	cvt.rmi.f32.f32 	%f75, %f72;
	cvt.rzi.s32.f32 	%r55, %f75;
	cvt.rmi.f32.f32 	%f76, %f73;
	cvt.rzi.s32.f32 	%r56, %f76;
	add.s32 	%r7, %r48, -1;
	add.s32 	%r8, %r49, -1;
	add.s32 	%r9, %r50, -1;
	min.s32 	%r57, %r54, %r7;
	max.s32 	%r10, %r57, 0;
	min.s32 	%r58, %r55, %r8;
	max.s32 	%r11, %r58, 0;
	min.s32 	%r59, %r56, %r9;
	max.s32 	%r12, %r59, 0;
	add.f32 	%f77, %f68, %f1;
	add.f32 	%f78, %f68, %f2;
	add.f32 	%f79, %f68, %f3;
	div.rn.f32 	%f80, %f77, %f65;
	div.rn.f32 	%f81, %f78, %f66;
	div.rn.f32 	%f82, %f79, %f67;
	cvt.rmi.f32.f32 	%f83, %f80;
	cvt.rzi.s32.f32 	%r60, %f83;
	cvt.rmi.f32.f32 	%f84, %f81;
	cvt.rzi.s32.f32 	%r61, %f84;
	cvt.rmi.f32.f32 	%f85, %f82;
	cvt.rzi.s32.f32 	%r62, %f85;
	sub.s32 	%r63, %r60, %r10;
	sub.s32 	%r64, %r61, %r11;
	sub.s32 	%r65, %r62, %r12;
	min.s32 	%r66, %r63, %r7;
	max.s32 	%r109, %r66, 0;
	min.s32 	%r67, %r64, %r8;
	max.s32 	%r111, %r67, 0;
	min.s32 	%r68, %r65, %r9;
	max.s32 	%r113, %r68, 0;
	sub.f32 	%f86, %f1, %f68;
	sub.f32 	%f87, %f2, %f68;
	sub.f32 	%f88, %f3, %f68;
	div.rn.f32 	%f89, %f86, %f65;
	div.rn.f32 	%f90, %f87, %f66;
	div.rn.f32 	%f91, %f88, %f67;
	cvt.rmi.f32.f32 	%f92, %f89;
	cvt.rzi.s32.f32 	%r69, %f92;
	cvt.rmi.f32.f32 	%f93, %f90;
	cvt.rzi.s32.f32 	%r70, %f93;
	cvt.rmi.f32.f32 	%f94, %f91;
	cvt.rzi.s32.f32 	%r71, %f94;
	sub.s32 	%r72, %r69, %r10;
	sub.s32 	%r73, %r70, %r11;
	sub.s32 	%r74, %r71, %r12;
	sub.s32 	%r75, 1, %r48;
	sub.s32 	%r76, 1, %r49;
	sub.s32 	%r77, 1, %r50;
	min.s32 	%r78, %r72, 0;
	max.s32 	%r108, %r75, %r78;
	min.s32 	%r79, %r73, 0;
	max.s32 	%r110, %r76, %r79;
	min.s32 	%r80, %r74, 0;
	max.s32 	%r114, %r77, %r80;
	sub.s32 	%r81, %r109, %r108;
	setp.lt.s32 	%p2, %r81, %r48;
	@%p2 bra 	$L__BB2_5;
	neg.s32 	%r82, %r108;
	setp.le.s32 	%p3, %r109, %r82;
	@%p3 bra 	$L__BB2_4;
	add.s32 	%r109, %r7, %r108;
	bra.uni 	$L__BB2_5;
$L__BB2_4:
	sub.s32 	%r83, %r109, %r48;
	add.s32 	%r108, %r83, 1;
$L__BB2_5:
	sub.s32 	%r84, %r111, %r110;
	setp.lt.s32 	%p4, %r84, %r49;
	@%p4 bra 	$L__BB2_9;
	neg.s32 	%r85, %r110;
	setp.le.s32 	%p5, %r111, %r85;
	@%p5 bra 	$L__BB2_8;
	add.s32 	%r111, %r8, %r110;
	bra.uni 	$L__BB2_9;
$L__BB2_8:
	sub.s32 	%r86, %r111, %r49;
	add.s32 	%r110, %r86, 1;
$L__BB2_9:
	sub.s32 	%r87, %r113, %r114;
	setp.lt.s32 	%p6, %r87, %r50;
	@%p6 bra 	$L__BB2_13;
	neg.s32 	%r88, %r114;
	setp.le.s32 	%p7, %r113, %r88;
	@%p7 bra 	$L__BB2_12;
	add.s32 	%r113, %r9, %r114;
	bra.uni 	$L__BB2_13;
$L__BB2_12:
	sub.s32 	%r89, %r113, %r50;
	add.s32 	%r114, %r89, 1;
$L__BB2_13:
	mul.f32 	%f4, %f68, %f68;
	setp.gt.s32 	%p8, %r114, %r113;
	mov.f32 	%f172, 0f00000000;
	mov.f32 	%f173, %f172;
	mov.f32 	%f174, %f172;
	mov.f32 	%f175, %f172;
	@%p8 bra 	$L__BB2_32;
	mul.f32 	%f5, %f70, %f70;
	neg.s32 	%r31, %r3;
	add.s64 	%rd2, %rd1, 8;
	cvta.to.global.u64 	%rd3, %rd10;
	cvta.to.global.u64 	%rd4, %rd11;
	mov.f32 	%f159, 0f00000000;
	mov.f32 	%f158, %f159;
	mov.f32 	%f157, %f159;
	mov.f32 	%f156, %f159;
$L__BB2_15:
	setp.gt.s32 	%p9, %r110, %r111;
	@%p9 bra 	$L__BB2_30;
	mov.u32 	%r115, %r110;
$L__BB2_17:
	setp.gt.s32 	%p10, %r108, %r109;
	@%p10 bra 	$L__BB2_29;
	add.s32 	%r91, %r115, %r11;
	rem.s32 	%r92, %r91, %r49;
	shr.s32 	%r93, %r92, 31;
	and.b32  	%r94, %r93, %r49;
	add.s32 	%r95, %r94, %r92;
	add.s32 	%r96, %r114, %r12;
	rem.s32 	%r97, %r96, %r50;
	shr.s32 	%r98, %r97, 31;
	and.b32  	%r99, %r98, %r50;
	add.s32 	%r100, %r99, %r97;
	mad.lo.s32 	%r101, %r100, %r49, %r95;
	mul.lo.s32 	%r34, %r101, %r48;
	mov.u32 	%r116, %r108;
$L__BB2_19:
	mov.u32 	%r35, %r116;
	add.s32 	%r102, %r35, %r10;
	rem.s32 	%r103, %r102, %r48;
	shr.s32 	%r104, %r103, 31;
	and.b32  	%r105, %r104, %r48;
	add.s32 	%r106, %r105, %r103;
	add.s32 	%r36, %r106, %r34;
	mul.wide.s32 	%rd15, %r36, 4;
	add.s64 	%rd16, %rd3, %rd15;
	ld.global.u32 	%r37, [%rd16];
	setp.eq.s32 	%p11, %r37, 0;
	@%p11 bra 	$L__BB2_28;
	add.s64 	%rd18, %rd4, %rd15;
	ld.global.u32 	%r38, [%rd18];
	add.s32 	%r107, %r38, %r37;
	setp.ge.u32 	%p12, %r38, %r107;
	@%p12 bra 	$L__BB2_28;
	neg.s32 	%r118, %r37;
	add.s32 	%r117, %r31, %r38;
	mul.wide.u32 	%rd19, %r38, 12;
	add.s64 	%rd27, %rd2, %rd19;
$L__BB2_22:
	setp.eq.s32 	%p13, %r117, 0;
	@%p13 bra 	$L__BB2_27;
	ld.global.f32 	%f97, [%rd27+-8];
	ld.global.f32 	%f98, [%rd27+-4];
	ld.global.f32 	%f99, [%rd27];
	sub.f32 	%f22, %f1, %f97;
	sub.f32 	%f23, %f2, %f98;
	sub.f32 	%f24, %f3, %f99;
	mul.f32 	%f100, %f23, %f23;
	fma.rn.f32 	%f101, %f22, %f22, %f100;
	fma.rn.f32 	%f25, %f24, %f24, %f101;
	setp.geu.f32 	%p14, %f25, %f4;
	@%p14 bra 	$L__BB2_25;
	div.rn.f32 	%f130, %f5, %f25;
	mul.f32 	%f131, %f130, %f130;
	mul.f32 	%f132, %f130, %f131;
	div.rn.f32 	%f133, %f69, %f25;
	add.f32 	%f134, %f132, %f132;
	mul.f32 	%f135, %f132, %f134;
	sub.f32 	%f136, %f135, %f132;
	mul.f32 	%f137, %f133, %f136;
	fma.rn.f32 	%f158, %f22, %f137, %f158;
	fma.rn.f32 	%f157, %f23, %f137, %f157;
	fma.rn.f32 	%f156, %f24, %f137, %f156;
	mul.f32 	%f138, %f132, %f132;
	sub.f32 	%f139, %f138, %f132;
	fma.rn.f32 	%f159, %f69, %f139, %f159;
	bra.uni 	$L__BB2_27;
$L__BB2_25:
	div.rn.f32 	%f102, %f22, %f62;
	div.rn.f32 	%f103, %f23, %f63;
	div.rn.f32 	%f104, %f24, %f64;
	mov.f32 	%f105, 0f3F000000;
	copysign.f32 	%f106, %f102, %f105;
	add.rz.f32 	%f107, %f102, %f106;
	cvt.rzi.f32.f32 	%f108, %f107;
	copysign.f32 	%f109, %f103, %f105;
	add.rz.f32 	%f110, %f103, %f109;
	cvt.rzi.f32.f32 	%f111, %f110;
	copysign.f32 	%f112, %f104, %f105;
	add.rz.f32 	%f113, %f104, %f112;
	cvt.rzi.f32.f32 	%f114, %f113;
	mul.f32 	%f115, %f62, %f108;
	mul.f32 	%f116, %f63, %f111;
	mul.f32 	%f117, %f64, %f114;
	sub.f32 	%f30, %f22, %f115;
	sub.f32 	%f31, %f23, %f116;
	sub.f32 	%f32, %f24, %f117;
	mul.f32 	%f118, %f31, %f31;
	fma.rn.f32 	%f119, %f30, %f30, %f118;
	fma.rn.f32 	%f33, %f32, %f32, %f119;
	setp.geu.f32 	%p15, %f33, %f4;
	@%p15 bra 	$L__BB2_27;
	div.rn.f32 	%f120, %f5, %f33;
	mul.f32 	%f121, %f120, %f120;
	mul.f32 	%f122, %f120, %f121;
	div.rn.f32 	%f123, %f69, %f33;
	add.f32 	%f124, %f122, %f122;
	mul.f32 	%f125, %f122, %f124;
	sub.f32 	%f126, %f125, %f122;
	mul.f32 	%f127, %f123, %f126;
	fma.rn.f32 	%f158, %f30, %f127, %f158;
	fma.rn.f32 	%f157, %f31, %f127, %f157;
	fma.rn.f32 	%f156, %f32, %f127, %f156;
	mul.f32 	%f128, %f122, %f122;
	sub.f32 	%f129, %f128, %f122;
	fma.rn.f32 	%f159, %f69, %f129, %f159;
$L__BB2_27:
	add.s32 	%r118, %r118, 1;
	setp.ne.s32 	%p16, %r118, 0;
	add.s32 	%r117, %r117, 1;
	add.s64 	%rd27, %rd27, 12;
	@%p16 bra 	$L__BB2_22;
$L__BB2_28:
	add.s32 	%r116, %r35, 1;
	setp.ne.s32 	%p17, %r35, %r109;
	@%p17 bra 	$L__BB2_19;
$L__BB2_29:
	add.s32 	%r46, %r115, 1;
	setp.ne.s32 	%p18, %r115, %r111;
	mov.u32 	%r115, %r46;
	@%p18 bra 	$L__BB2_17;
$L__BB2_30:
	add.s32 	%r47, %r114, 1;
	setp.ne.s32 	%p19, %r114, %r113;
	mov.u32 	%r114, %r47;
	@%p19 bra 	$L__BB2_15;
	mul.f32 	%f174, %f158, 0f41C00000;
	mul.f32 	%f173, %f157, 0f41C00000;
	mul.f32 	%f172, %f156, 0f41C00000;
	add.f32 	%f175, %f159, %f159;
$L__BB2_32:
	ld.param.u64 	%rd26, [ljForce_param_1];
	cvta.to.global.u64 	%rd20, %rd26;
	mul.wide.u32 	%rd21, %r3, 12;
	add.s64 	%rd22, %rd20, %rd21;
	st.global.f32 	[%rd22], %f174;
	st.global.f32 	[%rd22+4], %f173;
	st.global.f32 	[%rd22+8], %f172;
	cvta.to.global.u64 	%rd23, %rd9;
	mul.wide.u32 	%rd24, %r3, 4;
	add.s64 	%rd25, %rd23, %rd24;
	st.global.f32 	[%rd25], %f175;
$L__BB2_33:
	ret;

}
	// .globl	verletPre
.visible .entry verletPre(
	.param .u64 .ptr .align 1 verletPre_param_0,
	.param .u64 .ptr .align 1 verletPre_param_1,
	.param .u64 .ptr .align 1 verletPre_param_2,
	.param .u64 .ptr .align 1 verletPre_param_3,
	.param .u64 .ptr .align 1 verletPre_param_4,
	.param .align 4 .b8 verletPre_param_5[12],
	.param .f32 verletPre_param_6,
	.param .f32 verletPre_param_7,
	.param .u32 verletPre_param_8
)
{
	.reg .pred 	%p<2>;
	.reg .b32 	%r<9>;
	.reg .b32 	%f<38>;
	.reg .b64 	%rd<17>;

	ld.param.f32 	%f3, [verletPre_param_5+8];
	ld.param.f32 	%f2, [verletPre_param_5+4];
	ld.param.f32 	%f1, [verletPre_param_5];
	ld.param.u64 	%rd1, [verletPre_param_0];
	ld.param.u64 	%rd2, [verletPre_param_1];
	ld.param.u64 	%rd3, [verletPre_param_2];
	ld.param.u64 	%rd4, [verletPre_param_3];
	ld.param.u64 	%rd5, [verletPre_param_4];
	ld.param.f32 	%f4, [verletPre_param_6];
	ld.param.f32 	%f5, [verletPre_param_7];
	ld.param.u32 	%r2, [verletPre_param_8];
	mov.u32 	%r3, %ctaid.x;
	mov.u32 	%r4, %ntid.x;
	mov.u32 	%r5, %tid.x;
	mad.lo.s32 	%r1, %r3, %r4, %r5;
	setp.ge.u32 	%p1, %r1, %r2;
	@%p1 bra 	$L__BB3_2;
	cvta.to.global.u64 	%rd6, %rd4;
	cvta.to.global.u64 	%rd7, %rd3;
	cvta.to.global.u64 	%rd8, %rd5;
	cvta.to.global.u64 	%rd9, %rd2;
	cvta.to.global.u64 	%rd10, %rd1;
	mul.wide.u32 	%rd11, %r1, 12;
	add.s64 	%rd12, %rd6, %rd11;
	ld.global.f32 	%f6, [%rd12];
	ld.global.f32 	%f7, [%rd12+4];
	ld.global.f32 	%f8, [%rd12+8];
	add.s64 	%rd13, %rd7, %rd11;
	ld.global.f32 	%f9, [%rd13];
	ld.global.f32 	%f10, [%rd13+4];
	ld.global.f32 	%f11, [%rd13+8];
	mul.f32 	%f12, %f5, 0f3B9E14E2;
	div.rn.f32 	%f13, %f12, %f4;
	add.s64 	%rd14, %rd8, %rd11;
	ld.global.f32 	%f14, [%rd14];
	ld.global.f32 	%f15, [%rd14+4];
	ld.global.f32 	%f16, [%rd14+8];
	fma.rn.f32 	%f17, %f13, %f14, %f6;
	fma.rn.f32 	%f18, %f13, %f15, %f7;
	fma.rn.f32 	%f19, %f13, %f16, %f8;
	fma.rn.f32 	%f20, %f5, %f17, %f9;
	fma.rn.f32 	%f21, %f5, %f18, %f10;
	fma.rn.f32 	%f22, %f5, %f19, %f11;
	add.s64 	%rd15, %rd9, %rd11;
	st.global.f32 	[%rd15], %f17;
	st.global.f32 	[%rd15+4], %f18;
	st.global.f32 	[%rd15+8], %f19;
	div.rn.f32 	%f23, %f20, %f1;
	div.rn.f32 	%f24, %f21, %f2;
	div.rn.f32 	%f25, %f22, %f3;
	cvt.rmi.f32.f32 	%f26, %f23;
	cvt.rzi.s32.f32 	%r6, %f26;
	cvt.rmi.f32.f32 	%f27, %f24;
	cvt.rzi.s32.f32 	%r7, %f27;
	cvt.rmi.f32.f32 	%f28, %f25;
	cvt.rzi.s32.f32 	%r8, %f28;
	cvt.rn.f32.s32 	%f29, %r6;
	mul.f32 	%f30, %f1, %f29;
	cvt.rn.f32.s32 	%f31, %r7;
	mul.f32 	%f32, %f2, %f31;
	cvt.rn.f32.s32 	%f33, %r8;
	mul.f32 	%f34, %f3, %f33;
	sub.f32 	%f35, %f20, %f30;
	sub.f32 	%f36, %f21, %f32;
	sub.f32 	%f37, %f22, %f34;
	add.s64 	%rd16, %rd10, %rd11;
	st.global.f32 	[%rd16], %f35;
	st.global.f32 	[%rd16+4], %f36;
	st.global.f32 	[%rd16+8], %f37;
$L__BB3_2:
	ret;

}
	// .globl	verletPos
.visible .entry verletPos(
	.param .u64 .ptr .align 1 verletPos_param_0,
	.param .u64 .ptr .align 1 verletPos_param_1,
	.param .u64 .ptr .align 1 verletPos_param_2,
	.param .f32 verletPos_param_3,
	.param .f32 verletPos_param_4,
	.param .u32 verletPos_param_5
)
{
	.reg .pred 	%p<2>;
	.reg .b32 	%r<6>;
	.reg .b32 	%f<19>;
	.reg .b64 	%rd<12>;

	ld.param.u64 	%rd1, [verletPos_param_0];
	ld.param.u64 	%rd2, [verletPos_param_1];
	ld.param.u64 	%rd3, [verletPos_param_2];
	ld.param.f32 	%f1, [verletPos_param_3];
	ld.param.f32 	%f2, [verletPos_param_4];
	ld.param.u32 	%r2, [verletPos_param_5];
	mov.u32 	%r3, %ctaid.x;
	mov.u32 	%r4, %ntid.x;
	mov.u32 	%r5, %tid.x;
	mad.lo.s32 	%r1, %r3, %r4, %r5;
	setp.ge.u32 	%p1, %r1, %r2;
	@%p1 bra 	$L__BB4_2;
	cvta.to.global.u64 	%rd4, %rd1;
	cvta.to.global.u64 	%rd5, %rd2;
	cvta.to.global.u64 	%rd6, %rd3;
	mul.wide.u32 	%rd7, %r1, 12;
	add.s64 	%rd8, %rd4, %rd7;
	ld.global.f32 	%f3, [%rd8];
	ld.global.f32 	%f4, [%rd8+4];
	ld.global.f32 	%f5, [%rd8+8];
	mul.f32 	%f6, %f2, 0f3B9E14E2;
	div.rn.f32 	%f7, %f6, %f1;
	add.s64 	%rd9, %rd5, %rd7;
	ld.global.f32 	%f8, [%rd9];
	ld.global.f32 	%f9, [%rd9+4];
	ld.global.f32 	%f10, [%rd9+8];
	fma.rn.f32 	%f11, %f7, %f8, %f3;
	fma.rn.f32 	%f12, %f7, %f9, %f4;
	fma.rn.f32 	%f13, %f7, %f10, %f5;
	mul.f32 	%f14, %f1, 0f424F490F;
	mul.f32 	%f15, %f12, %f12;
	fma.rn.f32 	%f16, %f11, %f11, %f15;
	fma.rn.f32 	%f17, %f13, %f13, %f16;
	mul.f32 	%f18, %f14, %f17;
	mul.wide.u32 	%rd10, %r1, 4;
	add.s64 	%rd11, %rd6, %rd10;
	st.global.f32 	[%rd11], %f18;
	st.global.f32 	[%rd8], %f11;
	st.global.f32 	[%rd8+4], %f12;
	st.global.f32 	[%rd8+8], %f13;
$L__BB4_2:
	ret;

}


// ===== COMPILED SASS (sm_100) =====

	.target	sm_100

	.elftype	@"ET_EXEC"


//--------------------- .note.nv.tkinfo           --------------------------
	.section	.note.nv.tkinfo,"",@"SHT_NOTE"
	.sectionflags	@"SHF_NOTE_NV_TKINFO"
	.tkinfo
        /*0018*/ 	.word	0x00000002
        /*0030*/ 	.string	""
        /*0030*/ 	.string	"ptxas"
        /*0030*/ 	.string	"Cuda compilation tools, release 13.0, V13.0.88"
        /*0030*/ 	.string	"Build cuda_13.0.r13.0/compiler.36424714_0"
        /*0030*/ 	.string	"-arch sm_100 -m 64 "



//--------------------- .note.nv.cuinfo           --------------------------
	.section	.note.nv.cuinfo,"",@"SHT_NOTE"
	.sectionflags	@"SHF_NOTE_NV_CUINFO"
        /*0018*/ 	.short	0x0002
        /*001a*/ 	.short	0x0064
        /*001c*/ 	.short	0x0082
	.zero		2


//--------------------- .nv.info                  --------------------------
	.section	.nv.info,"",@"SHT_CUDA_INFO"
	.align	4


	//----- nvinfo : EIATTR_REGCOUNT
	.align		4
        /*0000*/ 	.byte	0x04, 0x2f
        /*0002*/ 	.short	(.L_1 - .L_0)
	.align		4
.L_0:
        /*0004*/ 	.word	index@(fillBins)
        /*0008*/ 	.word	0x00000014


	//----- nvinfo : EIATTR_FRAME_SIZE
	.align		4
.L_1:
        /*000c*/ 	.byte	0x04, 0x11
        /*000e*/ 	.short	(.L_3 - .L_2)
	.align		4
.L_2:
        /*0010*/ 	.word	index@($__internal_3_$__cuda_sm3x_div_rn_noftz_f32_slowpath)
        /*0014*/ 	.word	0x00000000


	//----- nvinfo : EIATTR_FRAME_SIZE
	.align		4
.L_3:
        /*0018*/ 	.byte	0x04, 0x11
        /*001a*/ 	.short	(.L_5 - .L_4)
	.align		4
.L_4:
        /*001c*/ 	.word	index@(fillBins)
        /*0020*/ 	.word	0x00000000


	//----- nvinfo : EIATTR_REGCOUNT
	.align		4
.L_5:
        /*0024*/ 	.byte	0x04, 0x2f
        /*0026*/ 	.short	(.L_7 - .L_6)
	.align		4
.L_6:
        /*0028*/ 	.word	index@(countingSort)
        /*002c*/ 	.word	0x0000001a


	//----- nvinfo : EIATTR_FRAME_SIZE
	.align		4
.L_7:
        /*0030*/ 	.byte	0x04, 0x11
        /*0032*/ 	.short	(.L_9 - .L_8)
	.align		4
.L_8:
        /*0034*/ 	.word	index@(countingSort)
        /*0038*/ 	.word	0x00000000


	//----- nvinfo : EIATTR_REGCOUNT
	.align		4
.L_9:
        /*003c*/ 	.byte	0x04, 0x2f
        /*003e*/ 	.short	(.L_11 - .L_10)
	.align		4
.L_10:
        /*0040*/ 	.word	index@(ljForce)
        /*0044*/ 	.word	0x0000002f


	//----- nvinfo : EIATTR_FRAME_SIZE
	.align		4
.L_11:
        /*0048*/ 	.byte	0x04, 0x11
        /*004a*/ 	.short	(.L_13 - .L_12)
	.align		4
.L_12:
        /*004c*/ 	.word	index@($__internal_2_$__cuda_sm3x_div_rn_noftz_f32_slowpath)
        /*0050*/ 	.word	0x00000000


	//----- nvinfo : EIATTR_FRAME_SIZE
	.align		4
.L_13:
        /*0054*/ 	.byte	0x04, 0x11
        /*0056*/ 	.short	(.L_15 - .L_14)
	.align		4
.L_14:
        /*0058*/ 	.word	index@(ljForce)
        /*005c*/ 	.word	0x00000000


	//----- nvinfo : EIATTR_REGCOUNT
	.align		4
.L_15:
        /*0060*/ 	.byte	0x04, 0x2f
        /*0062*/ 	.short	(.L_17 - .L_16)
	.align		4
.L_16:
        /*0064*/ 	.word	index@(verletPre)
        /*0068*/ 	.word	0x00000016


	//----- nvinfo : EIATTR_FRAME_SIZE
	.align		4
.L_17:
        /*006c*/ 	.byte	0x04, 0x11
        /*006e*/ 	.short	(.L_19 - .L_18)
	.align		4
.L_18:
        /*0070*/ 	.word	index@($__internal_1_$__cuda_sm3x_div_rn_noftz_f32_slowpath)
        /*0074*/ 	.word	0x00000000


	//----- nvinfo : EIATTR_FRAME_SIZE
	.align		4
.L_19:
        /*0078*/ 	.byte	0x04, 0x11
        /*007a*/ 	.short	(.L_21 - .L_20)
	.align		4
.L_20:
        /*007c*/ 	.word	index@(verletPre)
        /*0080*/ 	.word	0x00000000


	//----- nvinfo : EIATTR_REGCOUNT
	.align		4
.L_21:
        /*0084*/ 	.byte	0x04, 0x2f
        /*0086*/ 	.short	(.L_23 - .L_22)
	.align		4
.L_22:
        /*0088*/ 	.word	index@(verletPos)
        /*008c*/ 	.word	0x00000014


	//----- nvinfo : EIATTR_FRAME_SIZE
	.align		4
.L_23:
        /*0090*/ 	.byte	0x04, 0x11
        /*0092*/ 	.short	(.L_25 - .L_24)
	.align		4
.L_24:
        /*0094*/ 	.word	index@($__internal_0_$__cuda_sm3x_div_rn_noftz_f32_slowpath)
        /*0098*/ 	.word	0x00000000


	//----- nvinfo : EIATTR_FRAME_SIZE
	.align		4
.L_25:
        /*009c*/ 	.byte	0x04, 0x11
        /*009e*/ 	.short	(.L_27 - .L_26)
	.align		4
.L_26:
        /*00a0*/ 	.word	index@(verletPos)
        /*00a4*/ 	.word	0x00000000


	//----- nvinfo : EIATTR_MIN_STACK_SIZE
	.align		4
.L_27:
        /*00a8*/ 	.byte	0x04, 0x12
        /*00aa*/ 	.short	(.L_29 - .L_28)
	.align		4
.L_28:
        /*00ac*/ 	.word	index@(verletPos)
        /*00b0*/ 	.word	0x00000000


	//----- nvinfo : EIATTR_MIN_STACK_SIZE
	.align		4
.L_29:
        /*00b4*/ 	.byte	0x04, 0x12
        /*00b6*/ 	.short	(.L_31 - .L_30)
	.align		4
.L_30:
        /*00b8*/ 	.word	index@(verletPre)
        /*00bc*/ 	.word	0x00000000


	//----- nvinfo : EIATTR_MIN_STACK_SIZE
	.align		4
.L_31:
        /*00c0*/ 	.byte	0x04, 0x12
        /*00c2*/ 	.short	(.L_33 - .L_32)
	.align		4
.L_32:
        /*00c4*/ 	.word	index@(ljForce)
        /*00c8*/ 	.word	0x00000000


	//----- nvinfo : EIATTR_MIN_STACK_SIZE
	.align		4
.L_33:
        /*00cc*/ 	.byte	0x04, 0x12
        /*00ce*/ 	.short	(.L_35 - .L_34)
	.align		4
.L_34:
        /*00d0*/ 	.word	index@(countingSort)
        /*00d4*/ 	.word	0x00000000


	//----- nvinfo : EIATTR_MIN_STACK_SIZE
	.align		4
.L_35:
        /*00d8*/ 	.byte	0x04, 0x12
        /*00da*/ 	.short	(.L_37 - .L_36)
	.align		4
.L_36:
        /*00dc*/ 	.word	index@(fillBins)
        /*00e0*/ 	.word	0x00000000
.L_37:


//--------------------- .nv.compat                --------------------------
	.section	.nv.compat,"",@"SHT_CUDA_COMPAT_INFO"
	.align	4
        /*0000*/ 	.byte	0x02, 0x09, 0x00, 0x00, 0x02, 0x02, 0x01, 0x00, 0x02, 0x05, 0x05, 0x00, 0x03, 0x07, 0x01, 0x01
        /*0010*/ 	.byte	0x02, 0x03, 0x00, 0x00, 0x02, 0x06, 0x01, 0x00, 0x04, 0x0b, 0x08, 0x00, 0x01, 0x00, 0x00, 0x00
        /*0020*/ 	.byte	0x00, 0x00, 0x00, 0x00


//--------------------- .nv.info.verletPos        --------------------------
	.section	.nv.info.verletPos,"",@"SHT_CUDA_INFO"
	.sectionflags	@""
	.align	4


	//----- nvinfo : EIATTR_CUDA_API_VERSION
	.align		4
        /*0000*/ 	.byte	0x04, 0x37
        /*0002*/ 	.short	(.L_39 - .L_38)
.L_38:
        /*0004*/ 	.word	0x00000082


	//----- nvinfo : EIATTR_KPARAM_INFO
	.align		4
.L_39:
        /*0008*/ 	.byte	0x04, 0x17
        /*000a*/ 	.short	(.L_41 - .L_40)
.L_40:
        /*000c*/ 	.word	0x00000000
        /*0010*/ 	.short	0x0005
        /*0012*/ 	.short	0x0020
        /*0014*/ 	.byte	0x00, 0xf0, 0x11, 0x00


	//----- nvinfo : EIATTR_KPARAM_INFO
	.align		4
.L_41:
        /*0018*/ 	.byte	0x04, 0x17
        /*001a*/ 	.short	(.L_43 - .L_42)
.L_42:
        /*001c*/ 	.word	0x00000000
        /*0020*/ 	.short	0x0004
        /*0022*/ 	.short	0x001c
        /*0024*/ 	.byte	0x00, 0xf0, 0x11, 0x00


	//----- nvinfo : EIATTR_KPARAM_INFO
	.align		4
.L_43:
        /*0028*/ 	.byte	0x04, 0x17
        /*002a*/ 	.short	(.L_45 - .L_44)
.L_44:
        /*002c*/ 	.word	0x00000000
        /*0030*/ 	.short	0x0003
        /*0032*/ 	.short	0x0018
        /*0034*/ 	.byte	0x00, 0xf0, 0x11, 0x00


	//----- nvinfo : EIATTR_KPARAM_INFO
	.align		4
.L_45:
        /*0038*/ 	.byte	0x04, 0x17
        /*003a*/ 	.short	(.L_47 - .L_46)
.L_46:
        /*003c*/ 	.word	0x00000000
        /*0040*/ 	.short	0x0002
        /*0042*/ 	.short	0x0010
        /*0044*/ 	.byte	0x00, 0xf5, 0x21, 0x00


	//----- nvinfo : EIATTR_KPARAM_INFO
	.align		4
.L_47:
        /*0048*/ 	.byte	0x04, 0x17
        /*004a*/ 	.short	(.L_49 - .L_48)
.L_48:
        /*004c*/ 	.word	0x00000000
        /*0050*/ 	.short	0x0001
        /*0052*/ 	.short	0x0008
        /*0054*/ 	.byte	0x00, 0xf5, 0x21, 0x00


	//----- nvinfo : EIATTR_KPARAM_INFO
	.align		4
.L_49:
        /*0058*/ 	.byte	0x04, 0x17
        /*005a*/ 	.short	(.L_51 - .L_50)
.L_50:
        /*005c*/ 	.word	0x00000000
        /*0060*/ 	.short	0x0000
        /*0062*/ 	.short	0x0000
        /*0064*/ 	.byte	0x00, 0xf5, 0x21, 0x00


	//----- nvinfo : EIATTR_SPARSE_MMA_MASK
	.align		4
.L_51:
        /*0068*/ 	.byte	0x03, 0x50
        /*006a*/ 	.short	0x0000


	//----- nvinfo : EIATTR_MAXREG_COUNT
	.align		4
        /*006c*/ 	.byte	0x03, 0x1b
        /*006e*/ 	.short	0x00ff


	//----- nvinfo : EIATTR_MERCURY_ISA_VERSION
	.align		4
        /*0070*/ 	.byte	0x03, 0x5f
        /*0072*/ 	.short	0x0101


	//----- nvinfo : EIATTR_VRC_CTA_INIT_COUNT
	.align		4
        /*0074*/ 	.byte	0x02, 0x4a
	.zero		1
	.zero		1


	//----- nvinfo : EIATTR_EXIT_INSTR_OFFSETS
	.align		4
        /*0078*/ 	.byte	0x04, 0x1c
        /*007a*/ 	.short	(.L_53 - .L_52)


	//   ....[0]....
.L_52:
        /*007c*/ 	.word	0x00000070


	//   ....[1]....
        /*0080*/ 	.word	0x000002f0


	//----- nvinfo : EIATTR_CRS_STACK_SIZE
	.align		4
.L_53:
        /*0084*/ 	.byte	0x04, 0x1e
        /*0086*/ 	.short	(.L_55 - .L_54)
.L_54:
        /*0088*/ 	.word	0x00000000


	//----- nvinfo : EIATTR_CBANK_PARAM_SIZE
	.align		4
.L_55:
        /*008c*/ 	.byte	0x03, 0x19
        /*008e*/ 	.short	0x0024


	//----- nvinfo : EIATTR_PARAM_CBANK
	.align		4
        /*0090*/ 	.byte	0x04, 0x0a
        /*0092*/ 	.short	(.L_57 - .L_56)
	.align		4
.L_56:
        /*0094*/ 	.word	index@(.nv.constant0.verletPos)
        /*0098*/ 	.short	0x0380
        /*009a*/ 	.short	0x0024


	//----- nvinfo : EIATTR_SW_WAR
	.align		4
.L_57:
        /*009c*/ 	.byte	0x04, 0x36
        /*009e*/ 	.short	(.L_59 - .L_58)
.L_58:
        /*00a0*/ 	.word	0x00000008
.L_59:


//--------------------- .nv.info.verletPre        --------------------------
	.section	.nv.info.verletPre,"",@"SHT_CUDA_INFO"
	.sectionflags	@""
	.align	4


	//----- nvinfo : EIATTR_CUDA_API_VERSION
	.align		4
        /*0000*/ 	.byte	0x04, 0x37
        /*0002*/ 	.short	(.L_61 - .L_60)
.L_60:
        /*0004*/ 	.word	0x00000082


	//----- nvinfo : EIATTR_KPARAM_INFO
	.align		4
.L_61:
        /*0008*/ 	.byte	0x04, 0x17
        /*000a*/ 	.short	(.L_63 - .L_62)
.L_62:
        /*000c*/ 	.word	0x00000000
        /*0010*/ 	.short	0x0008
        /*0012*/ 	.short	0x003c
        /*0014*/ 	.byte	0x00, 0xf0, 0x11, 0x00


	//----- nvinfo : EIATTR_KPARAM_INFO
	.align		4
.L_63:
        /*0018*/ 	.byte	0x04, 0x17
        /*001a*/ 	.short	(.L_65 - .L_64)
.L_64:
        /*001c*/ 	.word	0x00000000
        /*0020*/ 	.short	0x0007
        /*0022*/ 	.short	0x0038
        /*0024*/ 	.byte	0x00, 0xf0, 0x11, 0x00


	//----- nvinfo : EIATTR_KPARAM_INFO
	.align		4
.L_65:
        /*0028*/ 	.byte	0x04, 0x17
        /*002a*/ 	.short	(.L_67 - .L_66)
.L_66:
        /*002c*/ 	.word	0x00000000
        /*0030*/ 	.short	0x0006
        /*0032*/ 	.short	0x0034
        /*0034*/ 	.byte	0x00, 0xf0, 0x11, 0x00


	//----- nvinfo : EIATTR_KPARAM_INFO
	.align		4
.L_67:
        /*0038*/ 	.byte	0x04, 0x17
        /*003a*/ 	.short	(.L_69 - .L_68)
.L_68:
        /*003c*/ 	.word	0x00000000
        /*0040*/ 	.short	0x0005
        /*0042*/ 	.short	0x0028
        /*0044*/ 	.byte	0x00, 0xf0, 0x31, 0x00


	//----- nvinfo : EIATTR_KPARAM_INFO
	.align		4
.L_69:
        /*0048*/ 	.byte	0x04, 0x17
        /*004a*/ 	.short	(.L_71 - .L_70)
.L_70:
        /*004c*/ 	.word	0x00000000
        /*0050*/ 	.short	0x0004
        /*0052*/ 	.short	0x0020
        /*0054*/ 	.byte	0x00, 0xf5, 0x21, 0x00


	//----- nvinfo : EIATTR_KPARAM_INFO
	.align		4
.L_71:
        /*0058*/ 	.byte	0x04, 0x17
        /*005a*/ 	.short	(.L_73 - .L_72)
.L_72:
        /*005c*/ 	.word	0x00000000
        /*0060*/ 	.short	0x0003
        /*0062*/ 	.short	0x0018
        /*0064*/ 	.byte	0x00, 0xf5, 0x21, 0x00


	//----- nvinfo : EIATTR_KPARAM_INFO
	.align		4
.L_73:
        /*0068*/ 	.byte	0x04, 0x17
        /*006a*/ 	.short	(.L_75 - .L_74)
.L_74:
        /*006c*/ 	.word	0x00000000
        /*0070*/ 	.short	0x0002
        /*0072*/ 	.short	0x0010
        /*0074*/ 	.byte	0x00, 0xf5, 0x21, 0x00


	//----- nvinfo : EIATTR_KPARAM_INFO
	.align		4
.L_75:
        /*0078*/ 	.byte	0x04, 0x17
        /*007a*/ 	.short	(.L_77 - .L_76)
.L_76:
        /*007c*/ 	.word	0x00000000
        /*0080*/ 	.short	0x0001
        /*0082*/ 	.short	0x0008
        /*0084*/ 	.byte	0x00, 0xf5, 0x21, 0x00


	//----- nvinfo : EIATTR_KPARAM_INFO
	.align		4
.L_77:
        /*0088*/ 	.byte	0x04, 0x17
        /*008a*/ 	.short	(.L_79 - .L_78)
.L_78:
        /*008c*/ 	.word	0x00000000
        /*0090*/ 	.short	0x0000
        /*0092*/ 	.short	0x0000
        /*0094*/ 	.byte	0x00, 0xf5, 0x21, 0x00


	//----- nvinfo : EIATTR_SPARSE_MMA_MASK
	.align		4
.L_79:
        /*0098*/ 	.byte	0x03, 0x50
        /*009a*/ 	.short	0x0000


	//----- nvinfo : EIATTR_MAXREG_COUNT
	.align		4
        /*009c*/ 	.byte	0x03, 0x1b
        /*009e*/ 	.short	0x00ff


	//----- nvinfo : EIATTR_MERCURY_ISA_VERSION
	.align		4
        /*00a0*/ 	.byte	0x03, 0x5f
        /*00a2*/ 	.short	0x0101


	//----- nvinfo : EIATTR_VRC_CTA_INIT_COUNT
	.align		4
        /*00a4*/ 	.byte	0x02, 0x4a
	.zero		1
	.zero		1


	//----- nvinfo : EIATTR_EXIT_INSTR_OFFSETS
	.align		4
        /*00a8*/ 	.byte	0x04, 0x1c
        /*00aa*/ 	.short	(.L_81 - .L_80)


	//   ....[0]....
.L_80:
        /*00ac*/ 	.word	0x00000070


	//   ....[1]....
        /*00b0*/ 	.word	0x00000780


	//----- nvinfo : EIATTR_CRS_STACK_SIZE
	.align		4
.L_81:
        /*00b4*/ 	.byte	0x04, 0x1e
        /*00b6*/ 	.short	(.L_83 - .L_82)
.L_82:
        /*00b8*/ 	.word	0x00000000


	//----- nvinfo : EIATTR_CBANK_PARAM_SIZE
	.align		4
.L_83:
        /*00bc*/ 	.byte	0x03, 0x19
        /*00be*/ 	.short	0x0040


	//----- nvinfo : EIATTR_PARAM_CBANK
	.align		4
        /*00c0*/ 	.byte	0x04, 0x0a
        /*00c2*/ 	.short	(.L_85 - .L_84)
	.align		4
.L_84:
        /*00c4*/ 	.word	index@(.nv.constant0.verletPre)
        /*00c8*/ 	.short	0x0380
        /*00ca*/ 	.short	0x0040


	//----- nvinfo : EIATTR_SW_WAR
	.align		4
.L_85:
        /*00cc*/ 	.byte	0x04, 0x36
        /*00ce*/ 	.short	(.L_87 - .L_86)
.L_86:
        /*00d0*/ 	.word	0x00000008
.L_87:


//--------------------- .nv.info.ljForce          --------------------------
	.section	.nv.info.ljForce,"",@"SHT_CUDA_INFO"
	.sectionflags	@""
	.align	4


	//----- nvinfo : EIATTR_CUDA_API_VERSION
	.align		4
        /*0000*/ 	.byte	0x04, 0x37
        /*0002*/ 	.short	(.L_89 - .L_88)
.L_88:
        /*0004*/ 	.word	0x00000082


	//----- nvinfo : EIATTR_KPARAM_INFO
	.align		4
.L_89:
        /*0008*/ 	.byte	0x04, 0x17
        /*000a*/ 	.short	(.L_91 - .L_90)
.L_90:
        /*000c*/ 	.word	0x00000000
        /*0010*/ 	.short	0x000b
        /*0012*/ 	.short	0x0058
        /*0014*/ 	.byte	0x00, 0xf0, 0x11, 0x00


	//----- nvinfo : EIATTR_KPARAM_INFO
	.align		4
.L_91:
        /*0018*/ 	.byte	0x04, 0x17
        /*001a*/ 	.short	(.L_93 - .L_92)
.L_92:
        /*001c*/ 	.word	0x00000000
        /*0020*/ 	.short	0x000a
        /*0022*/ 	.short	0x0054
        /*0024*/ 	.byte	0x00, 0xf0, 0x11, 0x00


	//----- nvinfo : EIATTR_KPARAM_INFO
	.align		4
.L_93:
        /*0028*/ 	.byte	0x04, 0x17
        /*002a*/ 	.short	(.L_95 - .L_94)
.L_94:
        /*002c*/ 	.word	0x00000000
        /*0030*/ 	.short	0x0009
        /*0032*/ 	.short	0x0050
        /*0034*/ 	.byte	0x00, 0xf0, 0x11, 0x00


	//----- nvinfo : EIATTR_KPARAM_INFO
	.align		4
.L_95:
        /*0038*/ 	.byte	0x04, 0x17
        /*003a*/ 	.short	(.L_97 - .L_96)
.L_96:
        /*003c*/ 	.word	0x00000000
        /*0040*/ 	.short	0x0008
        /*0042*/ 	.short	0x004c
        /*0044*/ 	.byte	0x00, 0xf0, 0x11, 0x00


	//----- nvinfo : EIATTR_KPARAM_INFO
	.align		4
.L_97:
        /*0048*/ 	.byte	0x04, 0x17
        /*004a*/ 	.short	(.L_99 - .L_98)
.L_98:
        /*004c*/ 	.word	0x00000000
        /*0050*/ 	.short	0x0007
        /*0052*/ 	.short	0x0040
        /*0054*/ 	.byte	0x00, 0xf0, 0x31, 0x00


	//----- nvinfo : EIATTR_KPARAM_INFO
	.align		4
.L_99:
        /*0058*/ 	.byte	0x04, 0x17
        /*005a*/ 	.short	(.L_101 - .L_100)
.L_100:
        /*005c*/ 	.word	0x00000000
        /*0060*/ 	.short	0x0006
        /*0062*/ 	.short	0x0034
        /*0064*/ 	.byte	0x00, 0xf0, 0x31, 0x00


	//----- nvinfo : EIATTR_KPARAM_INFO
	.align		4
.L_101:
        /*0068*/ 	.byte	0x04, 0x17
        /*006a*/ 	.short	(.L_103 - .L_102)
.L_102:
        /*006c*/ 	.word	0x00000000
        /*0070*/ 	.short	0x0005
        /*0072*/ 	.short	0x0028
        /*0074*/ 	.byte	0x00, 0xf0, 0x31, 0x00


	//----- nvinfo : EIATTR_KPARAM_INFO
	.align		4
.L_103:
        /*0078*/ 	.byte	0x04, 0x17
        /*007a*/ 	.short	(.L_105 - .L_104)
.L_104:
        /*007c*/ 	.word	0x00000000
        /*0080*/ 	.short	0x0004
        /*0082*/ 	.short	0x0020
        /*0084*/ 	.byte	0x00, 0xf5, 0x21, 0x00


	//----- nvinfo : EIATTR_KPARAM_INFO
	.align		4
.L_105:
        /*0088*/ 	.byte	0x04, 0x17
        /*008a*/ 	.short	(.L_107 - .L_106)
.L_106:
        /*008c*/ 	.word	0x00000000
        /*0090*/ 	.short	0x0003
        /*0092*/ 	.short	0x0018
        /*0094*/ 	.byte	0x00, 0xf5, 0x21, 0x00


	//----- nvinfo : EIATTR_KPARAM_INFO
	.align		4
.L_107:
        /*0098*/ 	.byte	0x04, 0x17
        /*009a*/ 	.short	(.L_109 - .L_108)
.L_108:
        /*009c*/ 	.word	0x00000000
        /*00a0*/ 	.short	0x0002
        /*00a2*/ 	.short	0x0010
        /*00a4*/ 	.byte	0x00, 0xf5, 0x21, 0x00


	//----- nvinfo : EIATTR_KPARAM_INFO
	.align		4
.L_109:
        /*00a8*/ 	.byte	0x04, 0x17
        /*00aa*/ 	.short	(.L_111 - .L_110)
.L_110:
        /*00ac*/ 	.word	0x00000000
        /*00b0*/ 	.short	0x0001
        /*00b2*/ 	.short	0x0008
        /*00b4*/ 	.byte	0x00, 0xf5, 0x21, 0x00


	//----- nvinfo : EIATTR_KPARAM_INFO
	.align		4
.L_111:
        /*00b8*/ 	.byte	0x04, 0x17
        /*00ba*/ 	.short	(.L_113 - .L_112)
.L_112:
        /*00bc*/ 	.word	0x00000000
        /*00c0*/ 	.short	0x0000
        /*00c2*/ 	.short	0x0000
        /*00c4*/ 	.byte	0x00, 0xf5, 0x21, 0x00


	//----- nvinfo : EIATTR_SPARSE_MMA_MASK
	.align		4
.L_113:
        /*00c8*/ 	.byte	0x03, 0x50
        /*00ca*/ 	.short	0x0000


	//----- nvinfo : EIATTR_MAXREG_COUNT
	.align		4
        /*00cc*/ 	.byte	0x03, 0x1b
        /*00ce*/ 	.short	0x00ff


	//----- nvinfo : EIATTR_MERCURY_ISA_VERSION
	.align		4
        /*00d0*/ 	.byte	0x03, 0x5f
        /*00d2*/ 	.short	0x0101


	//----- nvinfo : EIATTR_VRC_CTA_INIT_COUNT
	.align		4
        /*00d4*/ 	.byte	0x02, 0x4a
	.zero		1
	.zero		1


	//----- nvinfo : EIATTR_EXIT_INSTR_OFFSETS
	.align		4
        /*00d8*/ 	.byte	0x04, 0x1c
        /*00da*/ 	.short	(.L_115 - .L_114)


	//   ....[0]....
.L_114:
        /*00dc*/ 	.word	0x00000070


	//   ....[1]....
        /*00e0*/ 	.word	0x000022e0


	//----- nvinfo : EIATTR_CRS_STACK_SIZE
	.align		4
.L_115:
        /*00e4*/ 	.byte	0x04, 0x1e
        /*00e6*/ 	.short	(.L_117 - .L_116)
.L_116:
        /*00e8*/ 	.word	0x00000000


	//----- nvinfo : EIATTR_CBANK_PARAM_SIZE
	.align		4
.L_117:
        /*00ec*/ 	.byte	0x03, 0x19
        /*00ee*/ 	.short	0x005c


	//----- nvinfo : EIATTR_PARAM_CBANK
	.align		4
        /*00f0*/ 	.byte	0x04, 0x0a
        /*00f2*/ 	.short	(.L_119 - .L_118)
	.align		4
.L_118:
        /*00f4*/ 	.word	index@(.nv.constant0.ljForce)
        /*00f8*/ 	.short	0x0380
        /*00fa*/ 	.short	0x005c


	//----- nvinfo : EIATTR_SW_WAR
	.align		4
.L_119:
        /*00fc*/ 	.byte	0x04, 0x36
        /*00fe*/ 	.short	(.L_121 - .L_120)
.L_120:
        /*0100*/ 	.word	0x00000008
.L_121:


//--------------------- .nv.info.countingSort     --------------------------
	.section	.nv.info.countingSort,"",@"SHT_CUDA_INFO"
	.sectionflags	@""
	.align	4


	//----- nvinfo : EIATTR_CUDA_API_VERSION
	.align		4
        /*0000*/ 	.byte	0x04, 0x37
        /*0002*/ 	.short	(.L_123 - .L_122)
.L_122:
        /*0004*/ 	.word	0x00000082


	//----- nvinfo : EIATTR_KPARAM_INFO
	.align		4
.L_123:
        /*0008*/ 	.byte	0x04, 0x17
        /*000a*/ 	.short	(.L_125 - .L_124)
.L_124:
        /*000c*/ 	.word	0x00000000
        /*0010*/ 	.short	0x0006
        /*0012*/ 	.short	0x0030
        /*0014*/ 	.byte	0x00, 0xf0, 0x11, 0x00


	//----- nvinfo : EIATTR_KPARAM_INFO
	.align		4
.L_125:
        /*0018*/ 	.byte	0x04, 0x17
        /*001a*/ 	.short	(.L_127 - .L_126)
.L_126:
        /*001c*/ 	.word	0x00000000
        /*0020*/ 	.short	0x0005
        /*0022*/ 	.short	0x0028
        /*0024*/ 	.byte	0x00, 0xf5, 0x21, 0x00


	//----- nvinfo : EIATTR_KPARAM_INFO
	.align		4
.L_127:
        /*0028*/ 	.byte	0x04, 0x17
        /*002a*/ 	.short	(.L_129 - .L_128)
.L_128:
        /*002c*/ 	.word	0x00000000
        /*0030*/ 	.short	0x0004
        /*0032*/ 	.short	0x0020
        /*0034*/ 	.byte	0x00, 0xf5, 0x21, 0x00


	//----- nvinfo : EIATTR_KPARAM_INFO
	.align		4
.L_129:
        /*0038*/ 	.byte	0x04, 0x17
        /*003a*/ 	.short	(.L_131 - .L_130)
.L_130:
        /*003c*/ 	.word	0x00000000
        /*0040*/ 	.short	0x0003
        /*0042*/ 	.short	0x0018
        /*0044*/ 	.byte	0x00, 0xf5, 0x21, 0x00


	//----- nvinfo : EIATTR_KPARAM_INFO
	.align		4
.L_131:
        /*0048*/ 	.byte	0x04, 0x17
        /*004a*/ 	.short	(.L_133 - .L_132)
.L_132:
        /*004c*/ 	.word	0x00000000
        /*0050*/ 	.short	0x0002
        /*0052*/ 	.short	0x0010
        /*0054*/ 	.byte	0x00, 0xf5, 0x21, 0x00


	//----- nvinfo : EIATTR_KPARAM_INFO
	.align		4
.L_133:
        /*0058*/ 	.byte	0x04, 0x17
        /*005a*/ 	.short	(.L_135 - .L_134)
.L_134:
        /*005c*/ 	.word	0x00000000
        /*0060*/ 	.short	0x0001
        /*0062*/ 	.short	0x0008
        /*0064*/ 	.byte	0x00, 0xf5, 0x21, 0x00


	//----- nvinfo : EIATTR_KPARAM_INFO
	.align		4
.L_135:
        /*0068*/ 	.byte	0x04, 0x17
        /*006a*/ 	.short	(.L_137 - .L_136)
.L_136:
        /*006c*/ 	.word	0x00000000
        /*0070*/ 	.short	0x0000
        /*0072*/ 	.short	0x0000
        /*0074*/ 	.byte	0x00, 0xf5, 0x21, 0x00


	//----- nvinfo : EIATTR_SPARSE_MMA_MASK
	.align		4
.L_137:
        /*0078*/ 	.byte	0x03, 0x50
        /*007a*/ 	.short	0x0000


	//----- nvinfo : EIATTR_MAXREG_COUNT
	.align		4
        /*007c*/ 	.byte	0x03, 0x1b
        /*007e*/ 	.short	0x00ff


	//----- nvinfo : EIATTR_MERCURY_ISA_VERSION
	.align		4
        /*0080*/ 	.byte	0x03, 0x5f
        /*0082*/ 	.short	0x0101


	//----- nvinfo : EIATTR_VRC_CTA_INIT_COUNT
	.align		4
        /*0084*/ 	.byte	0x02, 0x4a
	.zero		1
	.zero		1


	//----- nvinfo : EIATTR_EXIT_INSTR_OFFSETS
	.align		4
        /*0088*/ 	.byte	0x04, 0x1c
        /*008a*/ 	.short	(.L_139 - .L_138)


	//   ....[0]....
.L_138:
        /*008c*/ 	.word	0x00000070


	//   ....[1]....
        /*0090*/ 	.word	0x00000250


	//----- nvinfo : EIATTR_CBANK_PARAM_SIZE
	.align		4
.L_139:
        /*0094*/ 	.byte	0x03, 0x19
        /*0096*/ 	.short	0x0034


	//----- nvinfo : EIATTR_PARAM_CBANK
	.align		4
        /*0098*/ 	.byte	0x04, 0x0a
        /*009a*/ 	.short	(.L_141 - .L_140)
	.align		4
.L_140:
        /*009c*/ 	.word	index@(.nv.constant0.countingSort)
        /*00a0*/ 	.short	0x0380
        /*00a2*/ 	.short	0x0034


	//----- nvinfo : EIATTR_SW_WAR
	.align		4
.L_141:
        /*00a4*/ 	.byte	0x04, 0x36
        /*00a6*/ 	.short	(.L_143 - .L_142)
.L_142:
        /*00a8*/ 	.word	0x00000008
.L_143:


//--------------------- .nv.info.fillBins         --------------------------
	.section	.nv.info.fillBins,"",@"SHT_CUDA_INFO"
	.sectionflags	@""
	.align	4


	//----- nvinfo : EIATTR_CUDA_API_VERSION
	.align		4
        /*0000*/ 	.byte	0x04, 0x37
        /*0002*/ 	.short	(.L_145 - .L_144)
.L_144:
        /*0004*/ 	.word	0x00000082


	//----- nvinfo : EIATTR_KPARAM_INFO
	.align		4
.L_145:
        /*0008*/ 	.byte	0x04, 0x17
        /*000a*/ 	.short	(.L_147 - .L_146)
.L_146:
        /*000c*/ 	.word	0x00000000
        /*0010*/ 	.short	0x0005
        /*0012*/ 	.short	0x0030
        /*0014*/ 	.byte	0x00, 0xf0, 0x11, 0x00


	//----- nvinfo : EIATTR_KPARAM_INFO
	.align		4
.L_147:
        /*0018*/ 	.byte	0x04, 0x17
        /*001a*/ 	.short	(.L_149 - .L_148)
.L_148:
        /*001c*/ 	.word	0x00000000
        /*0020*/ 	.short	0x0004
        /*0022*/ 	.short	0x0024
        /*0024*/ 	.byte	0x00, 0xf0, 0x31, 0x00


	//----- nvinfo : EIATTR_KPARAM_INFO
	.align		4
.L_149:
        /*0028*/ 	.byte	0x04, 0x17
        /*002a*/ 	.short	(.L_151 - .L_150)
.L_150:
        /*002c*/ 	.word	0x00000000
        /*0030*/ 	.short	0x0003
        /*0032*/ 	.short	0x0018
        /*0034*/ 	.byte	0x00, 0xf0, 0x31, 0x00


	//----- nvinfo : EIATTR_KPARAM_INFO
	.align		4
.L_151:
        /*0038*/ 	.byte	0x04, 0x17
        /*003a*/ 	.short	(.L_153 - .L_152)
.L_152:
        /*003c*/ 	.word	0x00000000
        /*0040*/ 	.short	0x0002
        /*0042*/ 	.short	0x0010
        /*0044*/ 	.byte	0x00, 0xf5, 0x21, 0x00


	//----- nvinfo : EIATTR_KPARAM_INFO
	.align		4
.L_153:
        /*0048*/ 	.byte	0x04, 0x17
        /*004a*/ 	.short	(.L_155 - .L_154)
.L_154:
        /*004c*/ 	.word	0x00000000
        /*0050*/ 	.short	0x0001
        /*0052*/ 	.short	0x0008
        /*0054*/ 	.byte	0x00, 0xf5, 0x21, 0x00


	//----- nvinfo : EIATTR_KPARAM_INFO
	.align		4
.L_155:
        /*0058*/ 	.byte	0x04, 0x17
        /*005a*/ 	.short	(.L_157 - .L_156)
.L_156:
        /*005c*/ 	.word	0x00000000
        /*0060*/ 	.short	0x0000
        /*0062*/ 	.short	0x0000
        /*0064*/ 	.byte	0x00, 0xf5, 0x21, 0x00


	//----- nvinfo : EIATTR_SPARSE_MMA_MASK
	.align		4
.L_157:
        /*0068*/ 	.byte	0x03, 0x50
        /*006a*/ 	.short	0x0000


	//----- nvinfo : EIATTR_MAXREG_COUNT
	.align		4
        /*006c*/ 	.byte	0x03, 0x1b
        /*006e*/ 	.short	0x00ff


	//----- nvinfo : EIATTR_MERCURY_ISA_VERSION
	.align		4
        /*0070*/ 	.byte	0x03, 0x5f
        /*0072*/ 	.short	0x0101


	//----- nvinfo : EIATTR_VRC_CTA_INIT_COUNT
	.align		4
        /*0074*/ 	.byte	0x02, 0x4a
	.zero		1
	.zero		1


	//----- nvinfo : EIATTR_EXIT_INSTR_OFFSETS
	.align		4
        /*0078*/ 	.byte	0x04, 0x1c
        /*007a*/ 	.short	(.L_159 - .L_158)


	//   ....[0]....
.L_158:
        /*007c*/ 	.word	0x00000070


	//   ....[1]....
        /*0080*/ 	.word	0x00000510


	//----- nvinfo : EIATTR_CRS_STACK_SIZE
	.align		4
.L_159:
        /*0084*/ 	.byte	0x04, 0x1e
        /*0086*/ 	.short	(.L_161 - .L_160)
.L_160:
        /*0088*/ 	.word	0x00000000


	//----- nvinfo : EIATTR_CBANK_PARAM_SIZE
	.align		4
.L_161:
        /*008c*/ 	.byte	0x03, 0x19
        /*008e*/ 	.short	0x0034


	//----- nvinfo : EIATTR_PARAM_CBANK
	.align		4
        /*0090*/ 	.byte	0x04, 0x0a
        /*0092*/ 	.short	(.L_163 - .L_162)
	.align		4
.L_162:
        /*0094*/ 	.word	index@(.nv.constant0.fillBins)
        /*0098*/ 	.short	0x0380
        /*009a*/ 	.short	0x0034


	//----- nvinfo : EIATTR_SW_WAR
	.align		4
.L_163:
        /*009c*/ 	.byte	0x04, 0x36
        /*009e*/ 	.short	(.L_165 - .L_164)
.L_164:
        /*00a0*/ 	.word	0x00000008
.L_165:


//--------------------- .nv.callgraph             --------------------------
	.section	.nv.callgraph,"",@"SHT_CUDA_CALLGRAPH"
	.align	4
	.sectionentsize	8
	.align		4
        /*0000*/ 	.word	0x00000000
	.align		4
        /*0004*/ 	.word	0xffffffff
	.align		4
        /*0008*/ 	.word	0x00000000
	.align		4
        /*000c*/ 	.word	0xfffffffe
	.align		4
        /*0010*/ 	.word	0x00000000
	.align		4
        /*0014*/ 	.word	0xfffffffd
	.align		4
        /*0018*/ 	.word	0x00000000
	.align		4
        /*001c*/ 	.word	0xfffffffc


//--------------------- .text.verletPos           --------------------------
	.section	.text.verletPos,"ax",@progbits
	.align	128
        .global         verletPos
        .type           verletPos,@function
        .size           verletPos,(.L_x_114 - verletPos)
        .other          verletPos,@"STO_CUDA_ENTRY STV_DEFAULT"
verletPos:
.text.verletPos:
[----:B------:R-:W-:Y:S01]  /*0000*/  LDC R1, c[0x0][0x37c] ;  /* 0x0000df00ff017b82 */ /* 0x000fe20000000800 */
[----:B------:R-:W0:Y:S07]  /*0010*/  S2R R3, SR_TID.X ;  /* 0x0000000000037919 */ /* 0x000e2e0000002100 */
[----:B------:R-:W0:Y:S01]  /*0020*/  S2UR UR4, SR_CTAID.X ;  /* 0x00000000000479c3 */ /* 0x000e220000002500 */
[----:B------:R-:W1:Y:S07]  /*0030*/  LDCU UR5, c[0x0][0x3a0] ;  /* 0x00007400ff0577ac */ /* 0x000e6e0008000800 */
[----:B------:R-:W0:Y:S02]  /*0040*/  LDC R2, c[0x0][0x360] ;  /* 0x0000d800ff027b82 */ /* 0x000e240000000800 */
[----:B0-----:R-:W-:-:S05]  /*0050*/  IMAD R2, R2, UR4, R3 ;  /* 0x0000000402027c24 */ /* 0x001fca000f8e0203 */
[----:B-1----:R-:W-:-:S13]  /*0060*/  ISETP.GE.U32.AND P0, PT, R2, UR5, PT ;  /* 0x0000000502007c0c */ /* 0x002fda000bf06070 */
[----:B------:R-:W-:Y:S05]  /*0070*/  @P0 EXIT ;  /* 0x000000000000094d */ /* 0x000fea0003800000 */
[----:B------:R-:W0:Y:S01]  /*0080*/  LDC.64 R4, c[0x0][0x380] ;  /* 0x0000e000ff047b82 */ /* 0x000e220000000a00 */
[----:B------:R-:W1:Y:S07]  /*0090*/  LDCU.64 UR4, c[0x0][0x358] ;  /* 0x00006b00ff0477ac */ /* 0x000e6e0008000a00 */
[----:B------:R-:W2:Y:S01]  /*00a0*/  LDC.64 R12, c[0x0][0x398] ;  /* 0x0000e600ff0c7b82 */ /* 0x000ea20000000a00 */
[----:B0-----:R-:W-:-:S05]  /*00b0*/  IMAD.WIDE.U32 R4, R2, 0xc, R4 ;  /* 0x0000000c02047825 */ /* 0x001fca00078e0004 */
[----:B-1----:R0:W5:Y:S04]  /*00c0*/  LDG.E R7, desc[UR4][R4.64] ;  /* 0x0000000404077981 */ /* 0x002168000c1e1900 */
[----:B------:R0:W5:Y:S04]  /*00d0*/  LDG.E R8, desc[UR4][R4.64+0x4] ;  /* 0x0000040404087981 */ /* 0x000168000c1e1900 */
[----:B------:R0:W5:Y:S01]  /*00e0*/  LDG.E R6, desc[UR4][R4.64+0x8] ;  /* 0x0000080404067981 */ /* 0x000162000c1e1900 */
[----:B--2---:R-:W1:Y:S01]  /*00f0*/  MUFU.RCP R9, R12 ;  /* 0x0000000c00097308 */ /* 0x004e620000001000 */
[----:B------:R-:W-:-:S07]  /*0100*/  FMUL R3, R13, 0.0048242667689919471741 ;  /* 0x3b9e14e20d037820 */ /* 0x000fce0000400000 */
[----:B------:R-:W2:Y:S01]  /*0110*/  FCHK P0, R3, R12 ;  /* 0x0000000c03007302 */ /* 0x000ea20000000000 */
[----:B-1----:R-:W-:-:S04]  /*0120*/  FFMA R0, R9, -R12, 1 ;  /* 0x3f80000009007423 */ /* 0x002fc8000000080c */
[----:B------:R-:W-:-:S04]  /*0130*/  FFMA R0, R9, R0, R9 ;  /* 0x0000000009007223 */ /* 0x000fc80000000009 */
[----:B------:R-:W-:-:S04]  /*0140*/  FFMA R9, R3, R0, RZ ;  /* 0x0000000003097223 */ /* 0x000fc800000000ff */
[----:B------:R-:W-:-:S04]  /*0150*/  FFMA R10, R9, -R12, R3 ;  /* 0x8000000c090a7223 */ /* 0x000fc80000000003 */
[----:B------:R-:W-:Y:S01]  /*0160*/  FFMA R9, R0, R10, R9 ;  /* 0x0000000a00097223 */ /* 0x000fe20000000009 */
[----:B0-2---:R-:W-:Y:S06]  /*0170*/  @!P0 BRA `(.L_x_0) ;  /* 0x00000000000c8947 */ /* 0x005fec0003800000 */
[----:B------:R-:W-:-:S07]  /*0180*/  MOV R10, 0x1a0 ;  /* 0x000001a0000a7802 */ /* 0x000fce0000000f00 */
[----:B-----5:R-:W-:Y:S05]  /*0190*/  CALL.REL.NOINC `($__internal_0_$__cuda_sm3x_div_rn_noftz_f32_slowpath) ;  /* 0x0000000000587944 */ /* 0x020fea0003c00000 */
[----:B------:R-:W-:-:S07]  /*01a0*/  IMAD.MOV.U32 R9, RZ, RZ, R0 ;  /* 0x000000ffff097224 */ /* 0x000fce00078e0000 */
.L_x_0:
[----:B------:R-:W0:Y:S08]  /*01b0*/  LDC.64 R12, c[0x0][0x388] ;  /* 0x0000e200ff0c7b82 */ /* 0x000e300000000a00 */
[----:B------:R-:W1:Y:S08]  /*01c0*/  LDC R14, c[0x0][0x398] ;  /* 0x0000e600ff0e7b82 */ /* 0x000e700000000800 */
[----:B------:R-:W2:Y:S01]  /*01d0*/  LDC.64 R10, c[0x0][0x390] ;  /* 0x0000e400ff0a7b82 */ /* 0x000ea20000000a00 */
[----:B0-----:R-:W-:-:S05]  /*01e0*/  IMAD.WIDE.U32 R12, R2, 0xc, R12 ;  /* 0x0000000c020c7825 */ /* 0x001fca00078e000c */
[----:B------:R-:W3:Y:S04]  /*01f0*/  LDG.E R3, desc[UR4][R12.64+0x4] ;  /* 0x000004040c037981 */ /* 0x000ee8000c1e1900 */
[----:B------:R-:W4:Y:S04]  /*0200*/  LDG.E R0, desc[UR4][R12.64] ;  /* 0x000000040c007981 */ /* 0x000f28000c1e1900 */
[----:B------:R-:W4:Y:S01]  /*0210*/  LDG.E R15, desc[UR4][R12.64+0x8] ;  /* 0x000008040c0f7981 */ /* 0x000f22000c1e1900 */
[----:B--2---:R-:W-:-:S04]  /*0220*/  IMAD.WIDE.U32 R10, R2, 0x4, R10 ;  /* 0x00000004020a7825 */ /* 0x004fc800078e000a */
[-C--:B---3-5:R-:W-:Y:S01]  /*0230*/  FFMA R3, R3, R9.reuse, R8 ;  /* 0x0000000903037223 */ /* 0x0a8fe20000000008 */
[----:B----4-:R-:W-:-:S03]  /*0240*/  FFMA R7, R0, R9, R7 ;  /* 0x0000000900077223 */ /* 0x010fc60000000007 */
[----:B------:R-:W-:Y:S01]  /*0250*/  FMUL R0, R3, R3 ;  /* 0x0000000303007220 */ /* 0x000fe20000400000 */
[----:B------:R-:W-:-:S03]  /*0260*/  FFMA R15, R15, R9, R6 ;  /* 0x000000090f0f7223 */ /* 0x000fc60000000006 */
[----:B------:R-:W-:Y:S01]  /*0270*/  FFMA R6, R7, R7, R0 ;  /* 0x0000000707067223 */ /* 0x000fe20000000000 */
[----:B-1----:R-:W-:-:S03]  /*0280*/  FMUL R0, R14, 51.821346282958984375 ;  /* 0x424f490f0e007820 */ /* 0x002fc60000400000 */
[----:B------:R-:W-:-:S04]  /*0290*/  FFMA R9, R15, R15, R6 ;  /* 0x0000000f0f097223 */ /* 0x000fc80000000006 */
[----:B------:R-:W-:-:S05]  /*02a0*/  FMUL R9, R0, R9 ;  /* 0x0000000900097220 */ /* 0x000fca0000400000 */
[----:B------:R-:W-:Y:S04]  /*02b0*/  STG.E desc[UR4][R10.64], R9 ;  /* 0x000000090a007986 */ /* 0x000fe8000c101904 */
[----:B------:R-:W-:Y:S04]  /*02c0*/  STG.E desc[UR4][R4.64], R7 ;  /* 0x0000000704007986 */ /* 0x000fe8000c101904 */
[----:B------:R-:W-:Y:S04]  /*02d0*/  STG.E desc[UR4][R4.64+0x4], R3 ;  /* 0x0000040304007986 */ /* 0x000fe8000c101904 */
[----:B------:R-:W-:Y:S01]  /*02e0*/  STG.E desc[UR4][R4.64+0x8], R15 ;  /* 0x0000080f04007986 */ /* 0x000fe2000c101904 */
[----:B------:R-:W-:Y:S05]  /*02f0*/  EXIT ;  /* 0x000000000000794d */ /* 0x000fea0003800000 */
        .weak           $__internal_0_$__cuda_sm3x_div_rn_noftz_f32_slowpath
        .type           $__internal_0_$__cuda_sm3x_div_rn_noftz_f32_slowpath,@function
        .size           $__internal_0_$__cuda_sm3x_div_rn_noftz_f32_slowpath,(.L_x_114 - $__internal_0_$__cuda_sm3x_div_rn_noftz_f32_slowpath)
$__internal_0_$__cuda_sm3x_div_rn_noftz_f32_slowpath:
[----:B------:R-:W0:Y:S01]  /*0300*/  LDC R0, c[0x0][0x398] ;  /* 0x0000e600ff007b82 */ /* 0x000e220000000800 */
[--C-:B------:R-:W-:Y:S01]  /*0310*/  SHF.R.U32.HI R9, RZ, 0x17, R3.reuse ;  /* 0x00000017ff097819 */ /* 0x100fe20000011603 */
[----:B------:R-:W-:-:S03]  /*0320*/  IMAD.MOV.U32 R13, RZ, RZ, R3 ;  /* 0x000000ffff0d7224 */ /* 0x000fc600078e0003 */
[----:B------:R-:W-:-:S03]  /*0330*/  LOP3.LUT R12, R9, 0xff, RZ, 0xc0, !PT ;  /* 0x000000ff090c7812 */ /* 0x000fc600078ec0ff */
[----:B------:R-:W1:Y:S02]  /*0340*/  LDC R14, c[0x0][0x398] ;  /* 0x0000e600ff0e7b82 */ /* 0x000e640000000800 */
[----:B------:R-:W-:Y:S01]  /*0350*/  VIADD R15, R12, 0xffffffff ;  /* 0xffffffff0c0f7836 */ /* 0x000fe20000000000 */
[----:B0-----:R-:W-:-:S04]  /*0360*/  SHF.R.U32.HI R11, RZ, 0x17, R0 ;  /* 0x00000017ff0b7819 */ /* 0x001fc80000011600 */
[----:B------:R-:W-:-:S05]  /*0370*/  LOP3.LUT R11, R11, 0xff, RZ, 0xc0, !PT ;  /* 0x000000ff0b0b7812 */ /* 0x000fca00078ec0ff */
[----:B------:R-:W-:-:S05]  /*0380*/  VIADD R16, R11, 0xffffffff ;  /* 0xffffffff0b107836 */ /* 0x000fca0000000000 */
[----:B------:R-:W-:-:S04]  /*0390*/  ISETP.GT.U32.AND P0, PT, R16, 0xfd, PT ;  /* 0x000000fd1000780c */ /* 0x000fc80003f04070 */
[----:B------:R-:W-:-:S13]  /*03a0*/  ISETP.GT.U32.OR P0, PT, R15, 0xfd, P0 ;  /* 0x000000fd0f00780c */ /* 0x000fda0000704470 */
[----:B------:R-:W-:Y:S01]  /*03b0*/  @!P0 IMAD.MOV.U32 R9, RZ, RZ, RZ ;  /* 0x000000ffff098224 */ /* 0x000fe200078e00ff */
[----:B-1----:R-:W-:Y:S06]  /*03c0*/  @!P0 BRA `(.L_x_1) ;  /* 0x00000000005c8947 */ /* 0x002fec0003800000 */
[----:B------:R-:W-:Y:S02]  /*03d0*/  FSETP.GTU.FTZ.AND P1, PT, |R0|, +INF , PT ;  /* 0x7f8000000000780b */ /* 0x000fe40003f3c200 */
[----:B------:R-:W-:-:S04]  /*03e0*/  FSETP.GTU.FTZ.AND P0, PT, |R3|, +INF , PT ;  /* 0x7f8000000300780b */ /* 0x000fc80003f1c200 */
[----:B------:R-:W-:-:S13]  /*03f0*/  PLOP3.LUT P0, PT, P0, P1, PT, 0xf8, 0x8f ;  /* 0x00000000008f781c */ /* 0x000fda0000703f70 */
[----:B------:R-:W-:Y:S05]  /*0400*/  @P0 BRA `(.L_x_2) ;  /* 0x0000000400440947 */ /* 0x000fea0003800000 */
[----:B------:R-:W-:-:S13]  /*0410*/  LOP3.LUT P0, RZ, R14, 0x7fffffff, R13, 0xc8, !PT ;  /* 0x7fffffff0eff7812 */ /* 0x000fda000780c80d */
[----:B------:R-:W-:Y:S05]  /*0420*/  @!P0 BRA `(.L_x_3) ;  /* 0x0000000400348947 */ /* 0x000fea0003800000 */
[C---:B------:R-:W-:Y:S02]  /*0430*/  FSETP.NEU.FTZ.AND P2, PT, |R3|.reuse, +INF , PT ;  /* 0x7f8000000300780b */ /* 0x040fe40003f5d200 */
[----:B------:R-:W-:Y:S02]  /*0440*/  FSETP.NEU.FTZ.AND P1, PT, |R0|, +INF , PT ;  /* 0x7f8000000000780b */ /* 0x000fe40003f3d200 */
[----:B------:R-:W-:-:S11]  /*0450*/  FSETP.NEU.FTZ.AND P0, PT, |R3|, +INF , PT ;  /* 0x7f8000000300780b */ /* 0x000fd60003f1d200 */
[----:B------:R-:W-:Y:S05]  /*0460*/  @!P1 BRA !P2, `(.L_x_3) ;  /* 0x0000000400249947 */ /* 0x000fea0005000000 */
[----:B------:R-:W-:-:S04]  /*0470*/  LOP3.LUT P2, RZ, R13, 0x7fffffff, RZ, 0xc0, !PT ;  /* 0x7fffffff0dff7812 */ /* 0x000fc8000784c0ff */
[----:B------:R-:W-:-:S13]  /*0480*/  PLOP3.LUT P1, PT, P1, P2, PT, 0x2f, 0xf2 ;  /* 0x0000000000f2781c */ /* 0x000fda0000f24577 */
[----:B------:R-:W-:Y:S05]  /*0490*/  @P1 BRA `(.L_x_4) ;  /* 0x0000000400101947 */ /* 0x000fea0003800000 */
[----:B------:R-:W-:-:S04]  /*04a0*/  LOP3.LUT P1, RZ, R14, 0x7fffffff, RZ, 0xc0, !PT ;  /* 0x7fffffff0eff7812 */ /* 0x000fc8000782c0ff */
[----:B------:R-:W-:-:S13]  /*04b0*/  PLOP3.LUT P0, PT, P0, P1, PT, 0x2f, 0xf2 ;  /* 0x0000000000f2781c */ /* 0x000fda0000702577 */
[----:B------:R-:W-:Y:S05]  /*04c0*/  @P0 BRA `(.L_x_5) ;  /* 0x0000000000f80947 */ /* 0x000fea0003800000 */
[----:B------:R-:W-:Y:S02]  /*04d0*/  ISETP.GE.AND P0, PT, R15, RZ, PT ;  /* 0x000000ff0f00720c */ /* 0x000fe40003f06270 */
[----:B------:R-:W-:-:S11]  /*04e0*/  ISETP.GE.AND P1, PT, R16, RZ, PT ;  /* 0x000000ff1000720c */ /* 0x000fd60003f26270 */
[----:B------:R-:W-:Y:S02]  /*04f0*/  @P0 IMAD.MOV.U32 R9, RZ, RZ, RZ ;  /* 0x000000ffff090224 */ /* 0x000fe400078e00ff */
[----:B------:R-:W-:Y:S01]  /*0500*/  @!P0 FFMA R13, R3, 1.84467440737095516160e+19, RZ ;  /* 0x5f800000030d8823 */ /* 0x000fe200000000ff */
[----:B------:R-:W-:Y:S02]  /*0510*/  @!P0 IMAD.MOV.U32 R9, RZ, RZ, -0x40 ;  /* 0xffffffc0ff098424 */ /* 0x000fe400078e00ff */
[----:B------:R-:W-:Y:S02]  /*0520*/  @!P1 FFMA R14, R0, 1.84467440737095516160e+19, RZ ;  /* 0x5f800000000e9823 */ /* 0x000fe400000000ff */
[----:B------:R-:W-:-:S07]  /*0530*/  @!P1 VIADD R9, R9, 0x40 ;  /* 0x0000004009099836 */ /* 0x000fce0000000000 */
.L_x_1:
[----:B------:R-:W-:Y:S02]  /*0540*/  LEA R3, R11, 0xc0800000, 0x17 ;  /* 0xc08000000b037811 */ /* 0x000fe400078eb8ff */
[----:B------:R-:W-:-:S03]  /*0550*/  IADD3 R12, PT, PT, R12, -0x7f, RZ ;  /* 0xffffff810c0c7810 */ /* 0x000fc60007ffe0ff */
[----:B------:R-:W-:Y:S02]  /*0560*/  IMAD.IADD R3, R14, 0x1, -R3 ;  /* 0x000000010e037824 */ /* 0x000fe400078e0a03 */
[C---:B------:R-:W-:Y:S01]  /*0570*/  IMAD R0, R12.reuse, -0x800000, R13 ;  /* 0xff8000000c007824 */ /* 0x040fe200078e020d */
[----:B------:R-:W-:Y:S01]  /*0580*/  IADD3 R12, PT, PT, R12, 0x7f, -R11 ;  /* 0x0000007f0c0c7810 */ /* 0x000fe20007ffe80b */
[----:B------:R-:W0:Y:S01]  /*0590*/  MUFU.RCP R14, R3 ;  /* 0x00000003000e7308 */ /* 0x000e220000001000 */
[----:B------:R-:W-:-:S03]  /*05a0*/  FADD.FTZ R15, -R3, -RZ ;  /* 0x800000ff030f7221 */ /* 0x000fc60000010100 */
[----:B------:R-:W-:Y:S02]  /*05b0*/  IMAD.IADD R12, R12, 0x1, R9 ;  /* 0x000000010c0c7824 */ /* 0x000fe400078e0209 */
[----:B0-----:R-:W-:-:S04]  /*05c0*/  FFMA R17, R14, R15, 1 ;  /* 0x3f8000000e117423 */ /* 0x001fc8000000000f */
[----:B------:R-:W-:-:S04]  /*05d0*/  FFMA R16, R14, R17, R14 ;  /* 0x000000110e107223 */ /* 0x000fc8000000000e */
[----:B------:R-:W-:-:S04]  /*05e0*/  FFMA R13, R0, R16, RZ ;  /* 0x00000010000d7223 */ /* 0x000fc800000000ff */
[----:B------:R-:W-:-:S04]  /*05f0*/  FFMA R14, R15, R13, R0 ;  /* 0x0000000d0f0e7223 */ /* 0x000fc80000000000 */
[----:B------:R-:W-:-:S04]  /*0600*/  FFMA R13, R16, R14, R13 ;  /* 0x0000000e100d7223 */ /* 0x000fc8000000000d */
[----:B------:R-:W-:-:S04]  /*0610*/  FFMA R14, R15, R13, R0 ;  /* 0x0000000d0f0e7223 */ /* 0x000fc80000000000 */
[----:B------:R-:W-:-:S05]  /*0620*/  FFMA R0, R16, R14, R13 ;  /* 0x0000000e10007223 */ /* 0x000fca000000000d */
[----:B------:R-:W-:-:S04]  /*0630*/  SHF.R.U32.HI R3, RZ, 0x17, R0 ;  /* 0x00000017ff037819 */ /* 0x000fc80000011600 */
[----:B------:R-:W-:-:S05]  /*0640*/  LOP3.LUT R3, R3, 0xff, RZ, 0xc0, !PT ;  /* 0x000000ff03037812 */ /* 0x000fca00078ec0ff */
[----:B------:R-:W-:-:S04]  /*0650*/  IMAD.IADD R11, R3, 0x1, R12 ;  /* 0x00000001030b7824 */ /* 0x000fc800078e020c */
[----:B------:R-:W-:-:S05]  /*0660*/  VIADD R3, R11, 0xffffffff ;  /* 0xffffffff0b037836 */ /* 0x000fca0000000000 */
[----:B------:R-:W-:-:S13]  /*0670*/  ISETP.GE.U32.AND P0, PT, R3, 0xfe, PT ;  /* 0x000000fe0300780c */ /* 0x000fda0003f06070 */
[----:B------:R-:W-:Y:S05]  /*0680*/  @!P0 BRA `(.L_x_6) ;  /* 0x0000000000808947 */ /* 0x000fea0003800000 */
[----:B------:R-:W-:-:S13]  /*0690*/  ISETP.GT.AND P0, PT, R11, 0xfe, PT ;  /* 0x000000fe0b00780c */ /* 0x000fda0003f04270 */
[----:B------:R-:W-:Y:S05]  /*06a0*/  @P0 BRA `(.L_x_7) ;  /* 0x00000000006c0947 */ /* 0x000fea0003800000 */
[----:B------:R-:W-:-:S13]  /*06b0*/  ISETP.GE.AND P0, PT, R11, 0x1, PT ;  /* 0x000000010b00780c */ /* 0x000fda0003f06270 */
[----:B------:R-:W-:Y:S05]  /*06c0*/  @P0 BRA `(.L_x_8) ;  /* 0x0000000000980947 */ /* 0x000fea0003800000 */
[----:B------:R-:W-:Y:S02]  /*06d0*/  ISETP.GE.AND P0, PT, R11, -0x18, PT ;  /* 0xffffffe80b00780c */ /* 0x000fe40003f06270 */
[----:B------:R-:W-:-:S11]  /*06e0*/  LOP3.LUT R0, R0, 0x80000000, RZ, 0xc0, !PT ;  /* 0x8000000000007812 */ /* 0x000fd600078ec0ff */
[----:B------:R-:W-:Y:S05]  /*06f0*/  @!P0 BRA `(.L_x_8) ;  /* 0x00000000008c8947 */ /* 0x000fea0003800000 */
[CCC-:B------:R-:W-:Y:S01]  /*0700*/  FFMA.RZ R3, R16.reuse, R14.reuse, R13.reuse ;  /* 0x0000000e10037223 */ /* 0x1c0fe2000000c00d */
[CCC-:B------:R-:W-:Y:S01]  /*0710*/  FFMA.RM R12, R16.reuse, R14.reuse, R13.reuse ;  /* 0x0000000e100c7223 */ /* 0x1c0fe2000000400d */
[C---:B------:R-:W-:Y:S02]  /*0720*/  ISETP.NE.AND P2, PT, R11.reuse, RZ, PT ;  /* 0x000000ff0b00720c */ /* 0x040fe40003f45270 */
[----:B------:R-:W-:Y:S02]  /*0730*/  ISETP.NE.AND P1, PT, R11, RZ, PT ;  /* 0x000000ff0b00720c */ /* 0x000fe40003f25270 */
[----:B------:R-:W-:Y:S01]  /*0740*/  LOP3.LUT R9, R3, 0x7fffff, RZ, 0xc0, !PT ;  /* 0x007fffff03097812 */ /* 0x000fe200078ec0ff */
[----:B------:R-:W-:Y:S01]  /*0750*/  FFMA.RP R3, R16, R14, R13 ;  /* 0x0000000e10037223 */ /* 0x000fe2000000800d */
[C---:B------:R-:W-:Y:S01]  /*0760*/  VIADD R14, R11.reuse, 0x20 ;  /* 0x000000200b0e7836 */ /* 0x040fe20000000000 */
[----:B------:R-:W-:Y:S02]  /*0770*/  IADD3 R11, PT, PT, -R11, RZ, RZ ;  /* 0x000000ff0b0b7210 */ /* 0x000fe40007ffe1ff */
[----:B------:R-:W-:-:S02]  /*0780*/  LOP3.LUT R9, R9, 0x800000, RZ, 0xfc, !PT ;  /* 0x0080000009097812 */ /* 0x000fc400078efcff */
[----:B------:R-:W-:Y:S02]  /*0790*/  FSETP.NEU.FTZ.AND P0, PT, R3, R12, PT ;  /* 0x0000000c0300720b */ /* 0x000fe40003f1d000 */
[----:B------:R-:W-:Y:S02]  /*07a0*/  SHF.L.U32 R14, R9, R14, RZ ;  /* 0x0000000e090e7219 */ /* 0x000fe400000006ff */
[----:B------:R-:W-:Y:S02]  /*07b0*/  SEL R12, R11, RZ, P2 ;  /* 0x000000ff0b0c7207 */ /* 0x000fe40001000000 */
[----:B------:R-:W-:Y:S02]  /*07c0*/  ISETP.NE.AND P1, PT, R14, RZ, P1 ;  /* 0x000000ff0e00720c */ /* 0x000fe40000f25270 */
[----:B------:R-:W-:Y:S02]  /*07d0*/  SHF.R.U32.HI R12, RZ, R12, R9 ;  /* 0x0000000cff0c7219 */ /* 0x000fe40000011609 */
[----:B------:R-:W-:-:S02]  /*07e0*/  PLOP3.LUT P0, PT, P0, P1, PT, 0xf8, 0x8f ;  /* 0x00000000008f781c */ /* 0x000fc40000703f70 */
[----:B------:R-:W-:Y:S02]  /*07f0*/  SHF.R.U32.HI R14, RZ, 0x1, R12 ;  /* 0x00000001ff0e7819 */ /* 0x000fe4000001160c */
[----:B------:R-:W-:-:S04]  /*0800*/  SEL R3, RZ, 0x1, !P0 ;  /* 0x00000001ff037807 */ /* 0x000fc80004000000 */
[----:B------:R-:W-:-:S04]  /*0810*/  LOP3.LUT R3, R3, 0x1, R14, 0xf8, !PT ;  /* 0x0000000103037812 */ /* 0x000fc800078ef80e */
[----:B------:R-:W-:-:S05]  /*0820*/  LOP3.LUT R3, R3, R12, RZ, 0xc0, !PT ;  /* 0x0000000c03037212 */ /* 0x000fca00078ec0ff */
[----:B------:R-:W-:-:S05]  /*0830*/  IMAD.IADD R3, R14, 0x1, R3 ;  /* 0x000000010e037824 */ /* 0x000fca00078e0203 */
[----:B------:R-:W-:Y:S01]  /*0840*/  LOP3.LUT R0, R3, R0, RZ, 0xfc, !PT ;  /* 0x0000000003007212 */ /* 0x000fe200078efcff */
[----:B------:R-:W-:Y:S06]  /*0850*/  BRA `(.L_x_8) ;  /* 0x0000000000347947 */ /* 0x000fec0003800000 */
.L_x_7:
[----:B------:R-:W-:-:S04]  /*0860*/  LOP3.LUT R0, R0, 0x80000000, RZ, 0xc0, !PT ;  /* 0x8000000000007812 */ /* 0x000fc800078ec0ff */
[----:B------:R-:W-:Y:S01]  /*0870*/  LOP3.LUT R0, R0, 0x7f800000, RZ, 0xfc, !PT ;  /* 0x7f80000000007812 */ /* 0x000fe200078efcff */
[----:B------:R-:W-:Y:S06]  /*0880*/  BRA `(.L_x_8) ;  /* 0x0000000000287947 */ /* 0x000fec0003800000 */
.L_x_6:
[----:B------:R-:W-:Y:S01]  /*0890*/  IMAD R0, R12, 0x800000, R0 ;  /* 0x008000000c007824 */ /* 0x000fe200078e0200 */
[----:B------:R-:W-:Y:S06]  /*08a0*/  BRA `(.L_x_8) ;  /* 0x0000000000207947 */ /* 0x000fec0003800000 */
.L_x_5:
[----:B------:R-:W-:-:S04]  /*08b0*/  LOP3.LUT R0, R14, 0x80000000, R13, 0x48, !PT ;  /* 0x800000000e007812 */ /* 0x000fc800078e480d */
[----:B------:R-:W-:Y:S01]  /*08c0*/  LOP3.LUT R0, R0, 0x7f800000, RZ, 0xfc, !PT ;  /* 0x7f80000000007812 */ /* 0x000fe200078efcff */
[----:B------:R-:W-:Y:S06]  /*08d0*/  BRA `(.L_x_8) ;  /* 0x0000000000147947 */ /* 0x000fec0003800000 */
.L_x_4:
[----:B------:R-:W-:Y:S01]  /*08e0*/  LOP3.LUT R0, R14, 0x80000000, R13, 0x48, !PT ;  /* 0x800000000e007812 */ /* 0x000fe200078e480d */
[----:B------:R-:W-:Y:S06]  /*08f0*/  BRA `(.L_x_8) ;  /* 0x00000000000c7947 */ /* 0x000fec0003800000 */
.L_x_3:
[----:B------:R-:W0:Y:S01]  /*0900*/  MUFU.RSQ R0, -QNAN ;  /* 0xffc0000000007908 */ /* 0x000e220000001400 */
[----:B------:R-:W-:Y:S05]  /*0910*/  BRA `(.L_x_8) ;  /* 0x0000000000047947 */ /* 0x000fea0003800000 */
.L_x_2:
[----:B------:R-:W-:-:S07]  /*0920*/  FADD.FTZ R0, R3, R0 ;  /* 0x0000000003007221 */ /* 0x000fce0000010000 */
.L_x_8:
[----:B------:R-:W-:-:S04]  /*0930*/  IMAD.MOV.U32 R11, RZ, RZ, 0x0 ;  /* 0x00000000ff0b7424 */ /* 0x000fc800078e00ff */
[----:B0-----:R-:W-:Y:S05]  /*0940*/  RET.REL.NODEC R10 `(verletPos) ;  /* 0xfffffff40aac7950 */ /* 0x001fea0003c3ffff */
.L_x_9:
[----:B------:R-:W-:-:S00]  /*0950*/  BRA `(.L_x_9) ;  /* 0xfffffffc00fc7947 */ /* 0x000fc0000383ffff */
[----:B------:R-:W-:-:S00]  /*0960*/  NOP ;  /* 0x0000000000007918 */ /* 0x000fc00000000000 */
        /* <DEDUP_REMOVED lines=9> */
.L_x_114:


//--------------------- .text.verletPre           --------------------------
	.section	.text.verletPre,"ax",@progbits
	.align	128
        .global         verletPre
        .type           verletPre,@function
        .size           verletPre,(.L_x_115 - verletPre)
        .other          verletPre,@"STO_CUDA_ENTRY STV_DEFAULT"
verletPre:
.text.verletPre:
        /* <DEDUP_REMOVED lines=10> */
[----:B------:R-:W2:Y:S08]  /*00a0*/  LDC R15, c[0x0][0x3b4] ;  /* 0x0000ed00ff0f7b82 */ /* 0x000eb00000000800 */
[----:B------:R-:W3:Y:S01]  /*00b0*/  LDC R0, c[0x0][0x3b8] ;  /* 0x0000ee00ff007b82 */ /* 0x000ee20000000800 */
[----:B0-----:R-:W-:-:S07]  /*00c0*/  IMAD.WIDE.U32 R12, R6, 0xc, R12 ;  /* 0x0000000c060c7825 */ /* 0x001fce00078e000c */
[----:B------:R-:W0:Y:S01]  /*00d0*/  LDC.64 R4, c[0x0][0x398] ;  /* 0x0000e600ff047b82 */ /* 0x000e220000000a00 */
[----:B-1----:R-:W5:Y:S04]  /*00e0*/  LDG.E R9, desc[UR4][R12.64] ;  /* 0x000000040c097981 */ /* 0x002f68000c1e1900 */
[----:B------:R-:W5:Y:S04]  /*00f0*/  LDG.E R3, desc[UR4][R12.64+0x4] ;  /* 0x000004040c037981 */ /* 0x000f68000c1e1900 */
[----:B------:R-:W5:Y:S01]  /*0100*/  LDG.E R10, desc[UR4][R12.64+0x8] ;  /* 0x000008040c0a7981 */ /* 0x000f62000c1e1900 */
[----:B--2---:R-:W1:Y:S01]  /*0110*/  MUFU.RCP R11, R15 ;  /* 0x0000000f000b7308 */ /* 0x004e620000001000 */
[----:B---3--:R-:W-:-:S07]  /*0120*/  FMUL R0, R0, 0.0048242667689919471741 ;  /* 0x3b9e14e200007820 */ /* 0x008fce0000400000 */
[----:B------:R-:W2:Y:S01]  /*0130*/  FCHK P0, R0, R15 ;  /* 0x0000000f00007302 */ /* 0x000ea20000000000 */
[----:B0-----:R-:W-:-:S05]  /*0140*/  IMAD.WIDE.U32 R4, R6, 0xc, R4 ;  /* 0x0000000c06047825 */ /* 0x001fca00078e0004 */
[----:B------:R-:W5:Y:S01]  /*0150*/  LDG.E R7, desc[UR4][R4.64] ;  /* 0x0000000404077981 */ /* 0x000f62000c1e1900 */
[----:B-1----:R-:W-:-:S03]  /*0160*/  FFMA R14, R11, -R15, 1 ;  /* 0x3f8000000b0e7423 */ /* 0x002fc6000000080f */
[----:B------:R-:W5:Y:S01]  /*0170*/  LDG.E R2, desc[UR4][R4.64+0x4] ;  /* 0x0000040404027981 */ /* 0x000f62000c1e1900 */
[----:B------:R-:W-:-:S03]  /*0180*/  FFMA R11, R11, R14, R11 ;  /* 0x0000000e0b0b7223 */ /* 0x000fc6000000000b */
[----:B------:R0:W5:Y:S02]  /*0190*/  LDG.E R8, desc[UR4][R4.64+0x8] ;  /* 0x0000080404087981 */ /* 0x000164000c1e1900 */
[----:B0-----:R-:W-:-:S04]  /*01a0*/  FFMA R4, R0, R11, RZ ;  /* 0x0000000b00047223 */ /* 0x001fc800000000ff */
[----:B------:R-:W-:-:S04]  /*01b0*/  FFMA R5, R4, -R15, R0 ;  /* 0x8000000f04057223 */ /* 0x000fc80000000000 */
[----:B------:R-:W-:Y:S01]  /*01c0*/  FFMA R11, R11, R5, R4 ;  /* 0x000000050b0b7223 */ /* 0x000fe20000000004 */
[----:B--2---:R-:W-:Y:S06]  /*01d0*/  @!P0 BRA `(.L_x_10) ;  /* 0x0000000000188947 */ /* 0x004fec0003800000 */
[----:B------:R-:W0:Y:S01]  /*01e0*/  LDCU UR6, c[0x0][0x3b4] ;  /* 0x00007680ff0677ac */ /* 0x000e220008000800 */
[----:B------:R-:W-:Y:S01]  /*01f0*/  IMAD.MOV.U32 R4, RZ, RZ, R0 ;  /* 0x000000ffff047224 */ /* 0x000fe200078e0000 */
[----:B------:R-:W-:Y:S01]  /*0200*/  MOV R12, 0x230 ;  /* 0x00000230000c7802 */ /* 0x000fe20000000f00 */
[----:B0-----:R-:W-:-:S07]  /*0210*/  IMAD.U32 R5, RZ, RZ, UR6 ;  /* 0x00000006ff057e24 */ /* 0x001fce000f8e00ff */
[----:B-----5:R-:W-:Y:S05]  /*0220*/  CALL.REL.NOINC `($__internal_1_$__cuda_sm3x_div_rn_noftz_f32_slowpath) ;  /* 0x0000000400587944 */ /* 0x020fea0003c00000 */
[----:B------:R-:W-:-:S07]  /*0230*/  MOV R11, R4 ;  /* 0x00000004000b7202 */ /* 0x000fce0000000f00 */
.L_x_10:
[----:B------:R-:W0:Y:S01]  /*0240*/  LDC.64 R12, c[0x0][0x3a0] ;  /* 0x0000e800ff0c7b82 */ /* 0x000e220000000a00 */
[----:B------:R-:W1:Y:S07]  /*0250*/  LDCU UR6, c[0x0][0x3b8] ;  /* 0x00007700ff0677ac */ /* 0x000e6e0008000800 */
[----:B------:R-:W2:Y:S08]  /*0260*/  LDC R19, c[0x0][0x3a8] ;  /* 0x0000ea00ff137b82 */ /* 0x000eb00000000800 */
[----:B------:R-:W3:Y:S01]  /*0270*/  LDC.64 R4, c[0x0][0x388] ;  /* 0x0000e200ff047b82 */ /* 0x000ee20000000a00 */
[----:B0-----:R-:W-:-:S05]  /*0280*/  IMAD.WIDE.U32 R12, R6, 0xc, R12 ;  /* 0x0000000c060c7825 */ /* 0x001fca00078e000c */
[----:B------:R-:W4:Y:S04]  /*0290*/  LDG.E R0, desc[UR4][R12.64] ;  /* 0x000000040c007981 */ /* 0x000f28000c1e1900 */
[----:B------:R-:W4:Y:S04]  /*02a0*/  LDG.E R15, desc[UR4][R12.64+0x4] ;  /* 0x000004040c0f7981 */ /* 0x000f28000c1e1900 */
[----:B------:R-:W4:Y:S01]  /*02b0*/  LDG.E R17, desc[UR4][R12.64+0x8] ;  /* 0x000008040c117981 */ /* 0x000f22000c1e1900 */
[----:B--2---:R-:W0:Y:S01]  /*02c0*/  MUFU.RCP R18, R19 ;  /* 0x0000001300127308 */ /* 0x004e220000001000 */
[----:B------:R-:W-:Y:S01]  /*02d0*/  BSSY.RECONVERGENT B0, `(.L_x_11) ;  /* 0x0000018000007945 */ /* 0x000fe20003800200 */
[----:B---3--:R-:W-:-:S04]  /*02e0*/  IMAD.WIDE.U32 R4, R6, 0xc, R4 ;  /* 0x0000000c06047825 */ /* 0x008fc800078e0004 */
[----:B----45:R-:W-:Y:S01]  /*02f0*/  FFMA R14, R0, R11, R7 ;  /* 0x0000000b000e7223 */ /* 0x030fe20000000007 */
[----:B0-----:R-:W-:Y:S01]  /*0300*/  FFMA R7, R18, -R19, 1 ;  /* 0x3f80000012077423 */ /* 0x001fe20000000813 */
[----:B------:R-:W-:Y:S02]  /*0310*/  FFMA R16, R15, R11, R2 ;  /* 0x0000000b0f107223 */ /* 0x000fe40000000002 */
[----:B-1----:R-:W-:Y:S01]  /*0320*/  FFMA R0, R14, UR6, R9 ;  /* 0x000000060e007c23 */ /* 0x002fe20008000009 */
[----:B------:R0:W-:Y:S01]  /*0330*/  STG.E desc[UR4][R4.64], R14 ;  /* 0x0000000e04007986 */ /* 0x0001e2000c101904 */
[----:B------:R-:W-:Y:S01]  /*0340*/  FFMA R7, R18, R7, R18 ;  /* 0x0000000712077223 */ /* 0x000fe20000000012 */
[----:B------:R-:W-:Y:S01]  /*0350*/  FFMA R17, R17, R11, R8 ;  /* 0x0000000b11117223 */ /* 0x000fe20000000008 */
[----:B------:R-:W1:Y:S01]  /*0360*/  FCHK P0, R0, R19 ;  /* 0x0000001300007302 */ /* 0x000e620000000000 */
[----:B------:R0:W-:Y:S01]  /*0370*/  STG.E desc[UR4][R4.64+0x4], R16 ;  /* 0x0000041004007986 */ /* 0x0001e2000c101904 */
[----:B------:R-:W-:Y:S01]  /*0380*/  FFMA R8, R0, R7, RZ ;  /* 0x0000000700087223 */ /* 0x000fe200000000ff */
[----:B------:R-:W-:Y:S01]  /*0390*/  FFMA R2, R16, UR6, R3 ;  /* 0x0000000610027c23 */ /* 0x000fe20008000003 */
[----:B------:R-:W-:Y:S01]  /*03a0*/  FFMA R3, R17, UR6, R10 ;  /* 0x0000000611037c23 */ /* 0x000fe2000800000a */
[----:B------:R0:W-:Y:S01]  /*03b0*/  STG.E desc[UR4][R4.64+0x8], R17 ;  /* 0x0000081104007986 */ /* 0x0001e2000c101904 */
[----:B------:R-:W-:-:S04]  /*03c0*/  FFMA R9, R8, -R19, R0 ;  /* 0x8000001308097223 */ /* 0x000fc80000000000 */
[----:B------:R-:W-:Y:S01]  /*03d0*/  FFMA R7, R7, R9, R8 ;  /* 0x0000000907077223 */ /* 0x000fe20000000008 */
[----:B-1----:R-:W-:Y:S06]  /*03e0*/  @!P0 BRA `(.L_x_12) ;  /* 0x0000000000188947 */ /* 0x002fec0003800000 */
[----:B------:R-:W1:Y:S01]  /*03f0*/  LDCU UR6, c[0x0][0x3a8] ;  /* 0x00007500ff0677ac */ /* 0x000e620008000800 */
[----:B0-----:R-:W-:Y:S01]  /*0400*/  IMAD.MOV.U32 R4, RZ, RZ, R0 ;  /* 0x000000ffff047224 */ /* 0x001fe200078e0000 */
[----:B------:R-:W-:Y:S01]  /*0410*/  MOV R12, 0x440 ;  /* 0x00000440000c7802 */ /* 0x000fe20000000f00 */
[----:B-1----:R-:W-:-:S07]  /*0420*/  IMAD.U32 R5, RZ, RZ, UR6 ;  /* 0x00000006ff057e24 */ /* 0x002fce000f8e00ff */
[----:B------:R-:W-:Y:S05]  /*0430*/  CALL.REL.NOINC `($__internal_1_$__cuda_sm3x_div_rn_noftz_f32_slowpath) ;  /* 0x0000000000d47944 */ /* 0x000fea0003c00000 */
[----:B------:R-:W-:-:S07]  /*0440*/  MOV R7, R4 ;  /* 0x0000000400077202 */ /* 0x000fce0000000f00 */
.L_x_12:
[----:B------:R-:W-:Y:S05]  /*0450*/  BSYNC.RECONVERGENT B0 ;  /* 0x0000000000007941 */ /* 0x000fea0003800200 */
.L_x_11:
[----:B------:R-:W0:Y:S01]  /*0460*/  LDC R9, c[0x0][0x3ac] ;  /* 0x0000eb00ff097b82 */ /* 0x000e220000000800 */
[----:B------:R-:W-:Y:S01]  /*0470*/  BSSY.RECONVERGENT B0, `(.L_x_13) ;  /* 0x000000f000007945 */ /* 0x000fe20003800200 */
[----:B0-----:R-:W0:Y:S08]  /*0480*/  MUFU.RCP R4, R9 ;  /* 0x0000000900047308 */ /* 0x001e300000001000 */
[----:B------:R-:W1:Y:S01]  /*0490*/  FCHK P0, R2, R9 ;  /* 0x0000000902007302 */ /* 0x000e620000000000 */
[----:B0-----:R-:W-:-:S04]  /*04a0*/  FFMA R5, R4, -R9, 1 ;  /* 0x3f80000004057423 */ /* 0x001fc80000000809 */
[----:B------:R-:W-:-:S04]  /*04b0*/  FFMA R5, R4, R5, R4 ;  /* 0x0000000504057223 */ /* 0x000fc80000000004 */
[----:B------:R-:W-:-:S04]  /*04c0*/  FFMA R8, R2, R5, RZ ;  /* 0x0000000502087223 */ /* 0x000fc800000000ff */
[----:B------:R-:W-:-:S04]  /*04d0*/  FFMA R4, R8, -R9, R2 ;  /* 0x8000000908047223 */ /* 0x000fc80000000002 */
[----:B------:R-:W-:Y:S01]  /*04e0*/  FFMA R8, R5, R4, R8 ;  /* 0x0000000405087223 */ /* 0x000fe20000000008 */
[----:B-1----:R-:W-:Y:S06]  /*04f0*/  @!P0 BRA `(.L_x_14) ;  /* 0x0000000000188947 */ /* 0x002fec0003800000 */
[----:B------:R-:W0:Y:S01]  /*0500*/  LDCU UR6, c[0x0][0x3ac] ;  /* 0x00007580ff0677ac */ /* 0x000e220008000800 */
[----:B------:R-:W-:Y:S01]  /*0510*/  IMAD.MOV.U32 R4, RZ, RZ, R2 ;  /* 0x000000ffff047224 */ /* 0x000fe200078e0002 */
[----:B------:R-:W-:Y:S02]  /*0520*/  MOV R12, 0x550 ;  /* 0x00000550000c7802 */ /* 0x000fe40000000f00 */
[----:B0-----:R-:W-:-:S07]  /*0530*/  MOV R5, UR6 ;  /* 0x0000000600057c02 */ /* 0x001fce0008000f00 */
[----:B------:R-:W-:Y:S05]  /*0540*/  CALL.REL.NOINC `($__internal_1_$__cuda_sm3x_div_rn_noftz_f32_slowpath) ;  /* 0x0000000000907944 */ /* 0x000fea0003c00000 */
[----:B------:R-:W-:-:S07]  /*0550*/  IMAD.MOV.U32 R8, RZ, RZ, R4 ;  /* 0x000000ffff087224 */ /* 0x000fce00078e0004 */
.L_x_14:
[----:B------:R-:W-:Y:S05]  /*0560*/  BSYNC.RECONVERGENT B0 ;  /* 0x0000000000007941 */ /* 0x000fea0003800200 */
.L_x_13:
        /* <DEDUP_REMOVED lines=11> */
[----:B------:R-:W-:Y:S02]  /*0620*/  MOV R4, R3 ;  /* 0x0000000300047202 */ /* 0x000fe40000000f00 */
[----:B------:R-:W-:Y:S01]  /*0630*/  MOV R12, 0x660 ;  /* 0x00000660000c7802 */ /* 0x000fe20000000f00 */
[----:B0-----:R-:W-:-:S07]  /*0640*/  IMAD.U32 R5, RZ, RZ, UR6 ;  /* 0x00000006ff057e24 */ /* 0x001fce000f8e00ff */
[----:B------:R-:W-:Y:S05]  /*0650*/  CALL.REL.NOINC `($__internal_1_$__cuda_sm3x_div_rn_noftz_f32_slowpath) ;  /* 0x00000000004c7944 */ /* 0x000fea0003c00000 */
[----:B------:R-:W-:-:S07]  /*0660*/  MOV R9, R4 ;  /* 0x0000000400097202 */ /* 0x000fce0000000f00 */
.L_x_16:
[----:B------:R-:W-:Y:S05]  /*0670*/  BSYNC.RECONVERGENT B0 ;  /* 0x0000000000007941 */ /* 0x000fea0003800200 */
.L_x_15:
[----:B------:R-:W0:Y:S01]  /*0680*/  LDC.64 R4, c[0x0][0x380] ;  /* 0x0000e000ff047b82 */ /* 0x000e220000000a00 */
[----:B------:R-:W1:Y:S01]  /*0690*/  F2I.FLOOR.NTZ R7, R7 ;  /* 0x0000000700077305 */ /* 0x000e620000207100 */
[----:B------:R-:W2:Y:S01]  /*06a0*/  LDCU.64 UR6, c[0x0][0x3a8] ;  /* 0x00007500ff0677ac */ /* 0x000ea20008000a00 */
[----:B------:R-:W3:Y:S06]  /*06b0*/  LDCU UR8, c[0x0][0x3b0] ;  /* 0x00007600ff0877ac */ /* 0x000eec0008000800 */
[----:B------:R-:W4:Y:S01]  /*06c0*/  F2I.FLOOR.NTZ R8, R8 ;  /* 0x0000000800087305 */ /* 0x000f220000207100 */
[----:B-1----:R-:W-:-:S07]  /*06d0*/  I2FP.F32.S32 R11, R7 ;  /* 0x00000007000b7245 */ /* 0x002fce0000201400 */
[----:B------:R-:W1:Y:S01]  /*06e0*/  F2I.FLOOR.NTZ R9, R9 ;  /* 0x0000000900097305 */ /* 0x000e620000207100 */
[----:B--2---:R-:W-:Y:S01]  /*06f0*/  FFMA R11, -R11, UR6, R0 ;  /* 0x000000060b0b7c23 */ /* 0x004fe20008000100 */
[----:B----4-:R-:W-:Y:S01]  /*0700*/  I2FP.F32.S32 R13, R8 ;  /* 0x00000008000d7245 */ /* 0x010fe20000201400 */
[----:B0-----:R-:W-:-:S04]  /*0710*/  IMAD.WIDE.U32 R4, R6, 0xc, R4 ;  /* 0x0000000c06047825 */ /* 0x001fc800078e0004 */
[----:B------:R-:W-:Y:S01]  /*0720*/  FFMA R13, -R13, UR7, R2 ;  /* 0x000000070d0d7c23 */ /* 0x000fe20008000102 */
[----:B------:R-:W-:Y:S01]  /*0730*/  STG.E desc[UR4][R4.64], R11 ;  /* 0x0000000b04007986 */ /* 0x000fe2000c101904 */
[----:B-1----:R-:W-:-:S03]  /*0740*/  I2FP.F32.S32 R10, R9 ;  /* 0x00000009000a7245 */ /* 0x002fc60000201400 */
[----:B------:R-:W-:Y:S02]  /*0750*/  STG.E desc[UR4][R4.64+0x4], R13 ;  /* 0x0000040d04007986 */ /* 0x000fe4000c101904 */
[----:B---3--:R-:W-:-:S05]  /*0760*/  FFMA R3, -R10, UR8, R3 ;  /* 0x000000080a037c23 */ /* 0x008fca0008000103 */
[----:B------:R-:W-:Y:S01]  /*0770*/  STG.E desc[UR4][R4.64+0x8], R3 ;  /* 0x0000080304007986 */ /* 0x000fe2000c101904 */
[----:B------:R-:W-:Y:S05]  /*0780*/  EXIT ;  /* 0x000000000000794d */ /* 0x000fea0003800000 */
        .weak           $__internal_1_$__cuda_sm3x_div_rn_noftz_f32_slowpath
        .type           $__internal_1_$__cuda_sm3x_div_rn_noftz_f32_slowpath,@function
        .size           $__internal_1_$__cuda_sm3x_div_rn_noftz_f32_slowpath,(.L_x_115 - $__internal_1_$__cuda_sm3x_div_rn_noftz_f32_slowpath)
$__internal_1_$__cuda_sm3x_div_rn_noftz_f32_slowpath:
[----:B------:R-:W-:Y:S01]  /*0790*/  SHF.R.U32.HI R11, RZ, 0x17, R5 ;  /* 0x00000017ff0b7819 */ /* 0x000fe20000011605 */
[----:B------:R-:W-:Y:S01]  /*07a0*/  BSSY.RECONVERGENT B1, `(.L_x_17) ;  /* 0x0000062000017945 */ /* 0x000fe20003800200 */
[----:B------:R-:W-:Y:S02]  /*07b0*/  SHF.R.U32.HI R13, RZ, 0x17, R4 ;  /* 0x00000017ff0d7819 */ /* 0x000fe40000011604 */
[----:B------:R-:W-:Y:S02]  /*07c0*/  LOP3.LUT R11, R11, 0xff, RZ, 0xc0, !PT ;  /* 0x000000ff0b0b7812 */ /* 0x000fe400078ec0ff */
[----:B------:R-:W-:-:S03]  /*07d0*/  LOP3.LUT R15, R13, 0xff, RZ, 0xc0, !PT ;  /* 0x000000ff0d0f7812 */ /* 0x000fc600078ec0ff */
[----:B------:R-:W-:Y:S01]  /*07e0*/  VIADD R16, R11, 0xffffffff ;  /* 0xffffffff0b107836 */ /* 0x000fe20000000000 */
[----:B------:R-:W-:-:S04]  /*07f0*/  IADD3 R14, PT, PT, R15, -0x1, RZ ;  /* 0xffffffff0f0e7810 */ /* 0x000fc80007ffe0ff */
[----:B------:R-:W-:-:S04]  /*0800*/  ISETP.GT.U32.AND P0, PT, R16, 0xfd, PT ;  /* 0x000000fd1000780c */ /* 0x000fc80003f04070 */
[----:B------:R-:W-:-:S13]  /*0810*/  ISETP.GT.U32.OR P0, PT, R14, 0xfd, P0 ;  /* 0x000000fd0e00780c */ /* 0x000fda0000704470 */
[----:B------:R-:W-:Y:S01]  /*0820*/  @!P0 IMAD.MOV.U32 R13, RZ, RZ, RZ ;  /* 0x000000ffff0d8224 */ /* 0x000fe200078e00ff */
[----:B------:R-:W-:Y:S06]  /*0830*/  @!P0 BRA `(.L_x_18) ;  /* 0x00000000005c8947 */ /* 0x000fec0003800000 */
        /* <DEDUP_REMOVED lines=18> */
[----:B------:R-:W-:Y:S01]  /*0960*/  @P0 MOV R13, RZ ;  /* 0x000000ff000d0202 */ /* 0x000fe20000000f00 */
[----:B------:R-:W-:Y:S02]  /*0970*/  @!P0 IMAD.MOV.U32 R13, RZ, RZ, -0x40 ;  /* 0xffffffc0ff0d8424 */ /* 0x000fe400078e00ff */
[----:B------:R-:W-:Y:S01]  /*0980*/  @!P0 FFMA R4, R4, 1.84467440737095516160e+19, RZ ;  /* 0x5f80000004048823 */ /* 0x000fe200000000ff */
[----:B------:R-:W-:Y:S02]  /*0990*/  @!P1 FFMA R5, R5, 1.84467440737095516160e+19, RZ ;  /* 0x5f80000005059823 */ /* 0x000fe400000000ff */
[----:B------:R-:W-:-:S07]  /*09a0*/  @!P1 IADD3 R13, PT, PT, R13, 0x40, RZ ;  /* 0x000000400d0d9810 */ /* 0x000fce0007ffe0ff */
.L_x_18:
[----:B------:R-:W-:Y:S01]  /*09b0*/  LEA R14, R11, 0xc0800000, 0x17 ;  /* 0xc08000000b0e7811 */ /* 0x000fe200078eb8ff */
[----:B------:R-:W-:Y:S01]  /*09c0*/  BSSY.RECONVERGENT B2, `(.L_x_23) ;  /* 0x0000036000027945 */ /* 0x000fe20003800200 */
[----:B------:R-:W-:-:S03]  /*09d0*/  IADD3 R15, PT, PT, R15, -0x7f, RZ ;  /* 0xffffff810f0f7810 */ /* 0x000fc60007ffe0ff */
[----:B------:R-:W-:Y:S02]  /*09e0*/  IMAD.IADD R16, R5, 0x1, -R14 ;  /* 0x0000000105107824 */ /* 0x000fe400078e0a0e */
[C---:B------:R-:W-:Y:S02]  /*09f0*/  IMAD R4, R15.reuse, -0x800000, R4 ;  /* 0xff8000000f047824 */ /* 0x040fe400078e0204 */
[----:B------:R0:W1:Y:S01]  /*0a00*/  MUFU.RCP R5, R16 ;  /* 0x0000001000057308 */ /* 0x0000620000001000 */
[----:B------:R-:W-:Y:S01]  /*0a10*/  FADD.FTZ R17, -R16, -RZ ;  /* 0x800000ff10117221 */ /* 0x000fe20000010100 */
[----:B0-----:R-:W-:-:S05]  /*0a20*/  IADD3 R16, PT, PT, R15, 0x7f, -R11 ;  /* 0x0000007f0f107810 */ /* 0x001fca0007ffe80b */
[----:B------:R-:W-:Y:S02]  /*0a30*/  IMAD.IADD R16, R16, 0x1, R13 ;  /* 0x0000000110107824 */ /* 0x000fe400078e020d */
[----:B-1----:R-:W-:-:S04]  /*0a40*/  FFMA R14, R5, R17, 1 ;  /* 0x3f800000050e7423 */ /* 0x002fc80000000011 */
[----:B------:R-:W-:-:S04]  /*0a50*/  FFMA R5, R5, R14, R5 ;  /* 0x0000000e05057223 */ /* 0x000fc80000000005 */
[----:B------:R-:W-:-:S04]  /*0a60*/  FFMA R14, R4, R5, RZ ;  /* 0x00000005040e7223 */ /* 0x000fc800000000ff */
[----:B------:R-:W-:-:S04]  /*0a70*/  FFMA R18, R17, R14, R4 ;  /* 0x0000000e11127223 */ /* 0x000fc80000000004 */
[----:B------:R-:W-:-:S04]  /*0a80*/  FFMA R14, R5, R18, R14 ;  /* 0x00000012050e7223 */ /* 0x000fc8000000000e */
[----:B------:R-:W-:-:S04]  /*0a90*/  FFMA R17, R17, R14, R4 ;  /* 0x0000000e11117223 */ /* 0x000fc80000000004 */
[----:B------:R-:W-:-:S05]  /*0aa0*/  FFMA R4, R5, R17, R14 ;  /* 0x0000001105047223 */ /* 0x000fca000000000e */
[----:B------:R-:W-:-:S04]  /*0ab0*/  SHF.R.U32.HI R11, RZ, 0x17, R4 ;  /* 0x00000017ff0b7819 */ /* 0x000fc80000011604 */
[----:B------:R-:W-:-:S04]  /*0ac0*/  LOP3.LUT R11, R11, 0xff, RZ, 0xc0, !PT ;  /* 0x000000ff0b0b7812 */ /* 0x000fc800078ec0ff */
[----:B------:R-:W-:-:S05]  /*0ad0*/  IADD3 R15, PT, PT, R11, R16, RZ ;  /* 0x000000100b0f7210 */ /* 0x000fca0007ffe0ff */
        /* <DEDUP_REMOVED lines=10> */
[-CC-:B------:R-:W-:Y:S01]  /*0b80*/  FFMA.RZ R11, R5, R17.reuse, R14.reuse ;  /* 0x00000011050b7223 */ /* 0x180fe2000000c00e */
[C---:B------:R-:W-:Y:S02]  /*0b90*/  IADD3 R16, PT, PT, R15.reuse, 0x20, RZ ;  /* 0x000000200f107810 */ /* 0x040fe40007ffe0ff */
[----:B------:R-:W-:Y:S02]  /*0ba0*/  ISETP.NE.AND P2, PT, R15, RZ, PT ;  /* 0x000000ff0f00720c */ /* 0x000fe40003f45270 */
[----:B------:R-:W-:Y:S01]  /*0bb0*/  LOP3.LUT R13, R11, 0x7fffff, RZ, 0xc0, !PT ;  /* 0x007fffff0b0d7812 */ /* 0x000fe200078ec0ff */
[CCC-:B------:R-:W-:Y:S01]  /*0bc0*/  FFMA.RP R11, R5.reuse, R17.reuse, R14.reuse ;  /* 0x00000011050b7223 */ /* 0x1c0fe2000000800e */
[----:B------:R-:W-:Y:S01]  /*0bd0*/  FFMA.RM R14, R5, R17, R14 ;  /* 0x00000011050e7223 */ /* 0x000fe2000000400e */
[----:B------:R-:W-:Y:S01]  /*0be0*/  IMAD.MOV R5, RZ, RZ, -R15 ;  /* 0x000000ffff057224 */ /* 0x000fe200078e0a0f */
[----:B------:R-:W-:Y:S02]  /*0bf0*/  LOP3.LUT R13, R13, 0x800000, RZ, 0xfc, !PT ;  /* 0x008000000d0d7812 */ /* 0x000fe400078efcff */
[----:B------:R-:W-:-:S02]  /*0c00*/  ISETP.NE.AND P1, PT, R15, RZ, PT ;  /* 0x000000ff0f00720c */ /* 0x000fc40003f25270 */
[----:B------:R-:W-:Y:S02]  /*0c10*/  SHF.L.U32 R16, R13, R16, RZ ;  /* 0x000000100d107219 */ /* 0x000fe400000006ff */
[----:B------:R-:W-:Y:S02]  /*0c20*/  FSETP.NEU.FTZ.AND P0, PT, R11, R14, PT ;  /* 0x0000000e0b00720b */ /* 0x000fe40003f1d000 */
[----:B------:R-:W-:Y:S02]  /*0c30*/  SEL R14, R5, RZ, P2 ;  /* 0x000000ff050e7207 */ /* 0x000fe40001000000 */
[----:B------:R-:W-:Y:S02]  /*0c40*/  ISETP.NE.AND P1, PT, R16, RZ, P1 ;  /* 0x000000ff1000720c */ /* 0x000fe40000f25270 */
[----:B------:R-:W-:Y:S02]  /*0c50*/  SHF.R.U32.HI R14, RZ, R14, R13 ;  /* 0x0000000eff0e7219 */ /* 0x000fe4000001160d */
[----:B------:R-:W-:-:S02]  /*0c60*/  PLOP3.LUT P0, PT, P0, P1, PT, 0xf8, 0x8f ;  /* 0x00000000008f781c */ /* 0x000fc40000703f70 */
[----:B------:R-:W-:Y:S02]  /*0c70*/  SHF.R.U32.HI R16, RZ, 0x1, R14 ;  /* 0x00000001ff107819 */ /* 0x000fe4000001160e */
[----:B------:R-:W-:-:S04]  /*0c80*/  SEL R5, RZ, 0x1, !P0 ;  /* 0x00000001ff057807 */ /* 0x000fc80004000000 */
[----:B------:R-:W-:-:S04]  /*0c90*/  LOP3.LUT R5, R5, 0x1, R16, 0xf8, !PT ;  /* 0x0000000105057812 */ /* 0x000fc800078ef810 */
[----:B------:R-:W-:-:S04]  /*0ca0*/  LOP3.LUT R5, R5, R14, RZ, 0xc0, !PT ;  /* 0x0000000e05057212 */ /* 0x000fc800078ec0ff */
[----:B------:R-:W-:-:S04]  /*0cb0*/  IADD3 R5, PT, PT, R16, R5, RZ ;  /* 0x0000000510057210 */ /* 0x000fc80007ffe0ff */
[----:B------:R-:W-:Y:S01]  /*0cc0*/  LOP3.LUT R4, R5, R4, RZ, 0xfc, !PT ;  /* 0x0000000405047212 */ /* 0x000fe200078efcff */
[----:B------:R-:W-:Y:S06]  /*0cd0*/  BRA `(.L_x_26) ;  /* 0x0000000000107947 */ /* 0x000fec0003800000 */
.L_x_25:
[----:B------:R-:W-:-:S04]  /*0ce0*/  LOP3.LUT R4, R4, 0x80000000, RZ, 0xc0, !PT ;  /* 0x8000000004047812 */ /* 0x000fc800078ec0ff */
[----:B------:R-:W-:Y:S01]  /*0cf0*/  LOP3.LUT R4, R4, 0x7f800000, RZ, 0xfc, !PT ;  /* 0x7f80000004047812 */ /* 0x000fe200078efcff */
[----:B------:R-:W-:Y:S06]  /*0d00*/  BRA `(.L_x_26) ;  /* 0x0000000000047947 */ /* 0x000fec0003800000 */
.L_x_24:
[----:B------:R-:W-:-:S07]  /*0d10*/  IMAD R4, R16, 0x800000, R4 ;  /* 0x0080000010047824 */ /* 0x000fce00078e0204 */
.L_x_26:
[----:B------:R-:W-:Y:S05]  /*0d20*/  BSYNC.RECONVERGENT B2 ;  /* 0x0000000000027941 */ /* 0x000fea0003800200 */
.L_x_23:
[----:B------:R-:W-:Y:S05]  /*0d30*/  BRA `(.L_x_27) ;  /* 0x0000000000207947 */ /* 0x000fea0003800000 */
.L_x_22:
[----:B------:R-:W-:-:S04]  /*0d40*/  LOP3.LUT R4, R5, 0x80000000, R4, 0x48, !PT ;  /* 0x8000000005047812 */ /* 0x000fc800078e4804 */
[----:B------:R-:W-:Y:S01]  /*0d50*/  LOP3.LUT R4, R4, 0x7f800000, RZ, 0xfc, !PT ;  /* 0x7f80000004047812 */ /* 0x000fe200078efcff */
[----:B------:R-:W-:Y:S06]  /*0d60*/  BRA `(.L_x_27) ;  /* 0x0000000000147947 */ /* 0x000fec0003800000 */
.L_x_21:
[----:B------:R-:W-:Y:S01]  /*0d70*/  LOP3.LUT R4, R5, 0x80000000, R4, 0x48, !PT ;  /* 0x8000000005047812 */ /* 0x000fe200078e4804 */
[----:B------:R-:W-:Y:S06]  /*0d80*/  BRA `(.L_x_27) ;  /* 0x00000000000c7947 */ /* 0x000fec0003800000 */
.L_x_20:
[----:B------:R-:W0:Y:S01]  /*0d90*/  MUFU.RSQ R4, -QNAN ;  /* 0xffc0000000047908 */ /* 0x000e220000001400 */
[----:B------:R-:W-:Y:S05]  /*0da0*/  BRA `(.L_x_27) ;  /* 0x0000000000047947 */ /* 0x000fea0003800000 */
.L_x_19:
[----:B------:R-:W-:-:S07]  /*0db0*/  FADD.FTZ R4, R4, R5 ;  /* 0x0000000504047221 */ /* 0x000fce0000010000 */
.L_x_27:
[----:B------:R-:W-:Y:S05]  /*0dc0*/  BSYNC.RECONVERGENT B1 ;  /* 0x0000000000017941 */ /* 0x000fea0003800200 */
.L_x_17:
[----:B------:R-:W-:-:S04]  /*0dd0*/  HFMA2 R13, -RZ, RZ, 0, 0 ;  /* 0x00000000ff0d7431 */ /* 0x000fc800000001ff */
[----:B0-----:R-:W-:Y:S05]  /*0de0*/  RET.REL.NODEC R12 `(verletPre) ;  /* 0xfffffff00c847950 */ /* 0x001fea0003c3ffff */
.L_x_28:
        /* <DEDUP_REMOVED lines=9> */
.L_x_115:


//--------------------- .text.ljForce             --------------------------
	.section	.text.ljForce,"ax",@progbits
	.align	128
        .global         ljForce
        .type           ljForce,@function
        .size           ljForce,(.L_x_116 - ljForce)
        .other          ljForce,@"STO_CUDA_ENTRY STV_DEFAULT"
ljForce:
.text.ljForce:
        /* <DEDUP_REMOVED lines=10> */
[----:B------:R-:W2:Y:S01]  /*00a0*/  LDC R7, c[0x0][0x3b4] ;  /* 0x0000ed00ff077b82 */ /* 0x000ea20000000800 */
[----:B0-----:R-:W-:-:S05]  /*00b0*/  IMAD.WIDE.U32 R8, R31, 0xc, R8 ;  /* 0x0000000c1f087825 */ /* 0x001fca00078e0008 */
[----:B-1----:R-:W3:Y:S04]  /*00c0*/  LDG.E R4, desc[UR8][R8.64] ;  /* 0x0000000808047981 */ /* 0x002ee8000c1e1900 */
[----:B------:R0:W5:Y:S04]  /*00d0*/  LDG.E R3, desc[UR8][R8.64+0x4] ;  /* 0x0000040808037981 */ /* 0x000168000c1e1900 */
[----:B------:R0:W5:Y:S01]  /*00e0*/  LDG.E R2, desc[UR8][R8.64+0x8] ;  /* 0x0000080808027981 */ /* 0x000162000c1e1900 */
[----:B--2---:R-:W1:Y:S01]  /*00f0*/  MUFU.RCP R0, R7 ;  /* 0x0000000700007308 */ /* 0x004e620000001000 */
[----:B------:R-:W-:Y:S01]  /*0100*/  BSSY.RECONVERGENT B2, `(.L_x_29) ;  /* 0x000000e000027945 */ /* 0x000fe20003800200 */
[----:B-1----:R-:W-:-:S04]  /*0110*/  FFMA R5, R0, -R7, 1 ;  /* 0x3f80000000057423 */ /* 0x002fc80000000807 */
[----:B------:R-:W-:Y:S02]  /*0120*/  FFMA R5, R0, R5, R0 ;  /* 0x0000000500057223 */ /* 0x000fe40000000000 */
[----:B---3--:R-:W1:Y:S02]  /*0130*/  FCHK P0, R4, R7 ;  /* 0x0000000704007302 */ /* 0x008e640000000000 */
[----:B------:R-:W-:-:S04]  /*0140*/  FFMA R6, R4, R5, RZ ;  /* 0x0000000504067223 */ /* 0x000fc800000000ff */
[----:B------:R-:W-:-:S04]  /*0150*/  FFMA R0, R6, -R7, R4 ;  /* 0x8000000706007223 */ /* 0x000fc80000000004 */
[----:B------:R-:W-:Y:S01]  /*0160*/  FFMA R6, R5, R0, R6 ;  /* 0x0000000005067223 */ /* 0x000fe20000000006 */
[----:B01----:R-:W-:Y:S06]  /*0170*/  @!P0 BRA `(.L_x_30) ;  /* 0x0000000000188947 */ /* 0x003fec0003800000 */
[----:B------:R-:W0:Y:S01]  /*0180*/  LDCU UR4, c[0x0][0x3b4] ;  /* 0x00007680ff0477ac */ /* 0x000e220008000800 */
[----:B------:R-:W-:Y:S02]  /*0190*/  MOV R5, R4 ;  /* 0x0000000400057202 */ /* 0x000fe40000000f00 */
[----:B------:R-:W-:Y:S01]  /*01a0*/  MOV R34, 0x1d0 ;  /* 0x000001d000227802 */ /* 0x000fe20000000f00 */
[----:B0-----:R-:W-:-:S07]  /*01b0*/  IMAD.U32 R43, RZ, RZ, UR4 ;  /* 0x00000004ff2b7e24 */ /* 0x001fce000f8e00ff */
[----:B-----5:R-:W-:Y:S05]  /*01c0*/  CALL.REL.NOINC `($__internal_2_$__cuda_sm3x_div_rn_noftz_f32_slowpath) ;  /* 0x0000002000487944 */ /* 0x020fea0003c00000 */
[----:B------:R-:W-:-:S07]  /*01d0*/  MOV R6, R5 ;  /* 0x0000000500067202 */ /* 0x000fce0000000f00 */
.L_x_30:
[----:B------:R-:W-:Y:S05]  /*01e0*/  BSYNC.RECONVERGENT B2 ;  /* 0x0000000000027941 */ /* 0x000fea0003800200 */
.L_x_29:
[----:B------:R-:W0:Y:S01]  /*01f0*/  LDC R8, c[0x0][0x3b8] ;  /* 0x0000ee00ff087b82 */ /* 0x000e220000000800 */
[----:B------:R-:W-:Y:S01]  /*0200*/  BSSY.RECONVERGENT B2, `(.L_x_31) ;  /* 0x000000f000027945 */ /* 0x000fe20003800200 */
[----:B0-----:R-:W0:Y:S08]  /*0210*/  MUFU.RCP R0, R8 ;  /* 0x0000000800007308 */ /* 0x001e300000001000 */
[----:B-----5:R-:W1:Y:S01]  /*0220*/  FCHK P0, R3, R8 ;  /* 0x0000000803007302 */ /* 0x020e620000000000 */
        /* <DEDUP_REMOVED lines=10> */
[----:B------:R-:W-:Y:S05]  /*02d0*/  CALL.REL.NOINC `($__internal_2_$__cuda_sm3x_div_rn_noftz_f32_slowpath) ;  /* 0x0000002000047944 */ /* 0x000fea0003c00000 */
[----:B------:R-:W-:-:S07]  /*02e0*/  IMAD.MOV.U32 R0, RZ, RZ, R5 ;  /* 0x000000ffff007224 */ /* 0x000fce00078e0005 */
.L_x_32:
[----:B------:R-:W-:Y:S05]  /*02f0*/  BSYNC.RECONVERGENT B2 ;  /* 0x0000000000027941 */ /* 0x000fea0003800200 */
.L_x_31:
        /* <DEDUP_REMOVED lines=14> */
[----:B------:R-:W-:Y:S05]  /*03e0*/  CALL.REL.NOINC `($__internal_2_$__cuda_sm3x_div_rn_noftz_f32_slowpath) ;  /* 0x0000001c00c07944 */ /* 0x000fea0003c00000 */
.L_x_34:
[----:B------:R-:W-:Y:S05]  /*03f0*/  BSYNC.RECONVERGENT B2 ;  /* 0x0000000000027941 */ /* 0x000fea0003800200 */
.L_x_33:
[----:B------:R-:W0:Y:S01]  /*0400*/  LDC R12, c[0x0][0x3b4] ;  /* 0x0000ed00ff0c7b82 */ /* 0x000e220000000800 */
[----:B------:R-:W1:Y:S01]  /*0410*/  LDCU.128 UR4, c[0x0][0x3c0] ;  /* 0x00007800ff0477ac */ /* 0x000e620008000c00 */
[----:B------:R-:W2:Y:S01]  /*0420*/  F2I.FLOOR.NTZ R6, R6 ;  /* 0x0000000600067305 */ /* 0x000ea20000207100 */
[----:B------:R-:W-:Y:S07]  /*0430*/  BSSY.RECONVERGENT B2, `(.L_x_35) ;  /* 0x0000019000027945 */ /* 0x000fee0003800200 */
[----:B------:R-:W3:Y:S08]  /*0440*/  F2I.FLOOR.NTZ R0, R0 ;  /* 0x0000000000007305 */ /* 0x000ef00000207100 */
[----:B------:R-:W4:Y:S01]  /*0450*/  F2I.FLOOR.NTZ R5, R5 ;  /* 0x0000000500057305 */ /* 0x000f220000207100 */
[----:B-1----:R-:W-:Y:S01]  /*0460*/  FADD R9, R4, UR7 ;  /* 0x0000000704097e21 */ /* 0x002fe20008000000 */
[----:B------:R-:W-:-:S02]  /*0470*/  UIADD3 UR4, UPT, UPT, UR4, -0x1, URZ ;  /* 0xffffffff04047890 */ /* 0x000fc4000fffe0ff */
[----:B------:R-:W-:Y:S02]  /*0480*/  UIADD3 UR5, UPT, UPT, UR5, -0x1, URZ ;  /* 0xffffffff05057890 */ /* 0x000fe4000fffe0ff */
[----:B------:R-:W-:Y:S02]  /*0490*/  UIADD3 UR6, UPT, UPT, UR6, -0x1, URZ ;  /* 0xffffffff06067890 */ /* 0x000fe4000fffe0ff */
[----:B0-----:R-:W0:Y:S01]  /*04a0*/  MUFU.RCP R7, R12 ;  /* 0x0000000c00077308 */ /* 0x001e220000001000 */
[----:B--2---:R-:W-:Y:S02]  /*04b0*/  VIMNMX.RELU R29, PT, PT, R6, UR4, PT ;  /* 0x00000004061d7c48 */ /* 0x004fe4000bfe1100 */
[----:B---3--:R-:W-:Y:S02]  /*04c0*/  VIMNMX.RELU R32, PT, PT, R0, UR5, PT ;  /* 0x0000000500207c48 */ /* 0x008fe4000bfe1100 */
[----:B----4-:R-:W-:-:S03]  /*04d0*/  VIMNMX.RELU R30, PT, PT, R5, UR6, PT ;  /* 0x00000006051e7c48 */ /* 0x010fc6000bfe1100 */
[----:B------:R-:W1:Y:S01]  /*04e0*/  FCHK P0, R9, R12 ;  /* 0x0000000c09007302 */ /* 0x000e620000000000 */
[----:B0-----:R-:W-:-:S04]  /*04f0*/  FFMA R8, R7, -R12, 1 ;  /* 0x3f80000007087423 */ /* 0x001fc8000000080c */
[----:B------:R-:W-:Y:S01]  /*0500*/  FFMA R8, R7, R8, R7 ;  /* 0x0000000807087223 */ /* 0x000fe20000000007 */
[----:B------:R-:W-:-:S03]  /*0510*/  FADD R7, R3, UR7 ;  /* 0x0000000703077e21 */ /* 0x000fc60008000000 */
        /* <DEDUP_REMOVED lines=9> */
[----:B------:R-:W-:-:S07]  /*05b0*/  MOV R8, R5 ;  /* 0x0000000500087202 */ /* 0x000fce0000000f00 */
.L_x_36:
[----:B------:R-:W-:Y:S05]  /*05c0*/  BSYNC.RECONVERGENT B2 ;  /* 0x0000000000027941 */ /* 0x000fea0003800200 */
.L_x_35:
[----:B------:R-:W0:Y:S01]  /*05d0*/  LDC R12, c[0x0][0x3b8] ;  /* 0x0000ee00ff0c7b82 */ /* 0x000e220000000800 */
[----:B------:R-:W1:Y:S01]  /*05e0*/  LDCU UR7, c[0x0][0x3cc] ;  /* 0x00007980ff0777ac */ /* 0x000e620008000800 */
[----:B------:R-:W-:Y:S01]  /*05f0*/  BSSY.RECONVERGENT B2, `(.L_x_37) ;  /* 0x0000010000027945 */ /* 0x000fe20003800200 */
[----:B-1----:R-:W-:Y:S01]  /*0600*/  FADD R0, R2, UR7 ;  /* 0x0000000702007e21 */ /* 0x002fe20008000000 */
        /* <DEDUP_REMOVED lines=14> */
.L_x_38:
[----:B------:R-:W-:Y:S05]  /*06f0*/  BSYNC.RECONVERGENT B2 ;  /* 0x0000000000027941 */ /* 0x000fea0003800200 */
.L_x_37:
        /* <DEDUP_REMOVED lines=15> */
.L_x_40:
[----:B------:R-:W-:Y:S05]  /*07f0*/  BSYNC.RECONVERGENT B2 ;  /* 0x0000000000027941 */ /* 0x000fea0003800200 */
.L_x_39:
[----:B------:R-:W0:Y:S01]  /*0800*/  LDC R11, c[0x0][0x3b4] ;  /* 0x0000ed00ff0b7b82 */ /* 0x000e220000000800 */
[----:B------:R-:W1:Y:S01]  /*0810*/  LDCU UR7, c[0x0][0x3cc] ;  /* 0x00007980ff0777ac */ /* 0x000e620008000800 */
[----:B------:R-:W2:Y:S01]  /*0820*/  F2I.FLOOR.NTZ R8, R8 ;  /* 0x0000000800087305 */ /* 0x000ea20000207100 */
[----:B------:R-:W-:Y:S07]  /*0830*/  BSSY.RECONVERGENT B2, `(.L_x_41) ;  /* 0x0000016000027945 */ /* 0x000fee0003800200 */
[----:B------:R-:W3:Y:S01]  /*0840*/  F2I.FLOOR.NTZ R27, R6 ;  /* 0x00000006001b7305 */ /* 0x000ee20000207100 */
[----:B--2---:R-:W-:-:S07]  /*0850*/  VIADDMNMX.RELU R28, R8, -R29, UR4, PT ;  /* 0x00000004081c7e46 */ /* 0x004fce000b80191d */
[----:B------:R-:W2:Y:S01]  /*0860*/  F2I.FLOOR.NTZ R5, R5 ;  /* 0x0000000500057305 */ /* 0x000ea20000207100 */
[----:B-1----:R-:W-:Y:S01]  /*0870*/  FADD R8, R3, -UR7 ;  /* 0x8000000703087e21 */ /* 0x002fe20008000000 */
[----:B---3--:R-:W-:-:S06]  /*0880*/  VIADDMNMX.RELU R27, R27, -R32, UR5, PT ;  /* 0x000000051b1b7e46 */ /* 0x008fcc000b801920 */
[----:B0-----:R-:W0:Y:S01]  /*0890*/  MUFU.RCP R0, R11 ;  /* 0x0000000b00007308 */ /* 0x001e220000001000 */
[----:B--2---:R-:W-:Y:S01]  /*08a0*/  VIADDMNMX.RELU R26, R5, -R30, UR6, PT ;  /* 0x00000006051a7e46 */ /* 0x004fe2000b80191e */
[----:B0-----:R-:W-:-:S04]  /*08b0*/  FFMA R7, R0, -R11, 1 ;  /* 0x3f80000000077423 */ /* 0x001fc8000000080b */
[----:B------:R-:W-:Y:S01]  /*08c0*/  FFMA R7, R0, R7, R0 ;  /* 0x0000000700077223 */ /* 0x000fe20000000000 */
[----:B------:R-:W-:-:S04]  /*08d0*/  FADD R0, R4, -UR7 ;  /* 0x8000000704007e21 */ /* 0x000fc80008000000 */
[----:B------:R-:W0:Y:S01]  /*08e0*/  FCHK P0, R0, R11 ;  /* 0x0000000b00007302 */ /* 0x000e220000000000 */
[----:B------:R-:W-:-:S04]  /*08f0*/  FFMA R9, R7, R0, RZ ;  /* 0x0000000007097223 */ /* 0x000fc800000000ff */
[----:B------:R-:W-:-:S04]  /*0900*/  FFMA R10, R9, -R11, R0 ;  /* 0x8000000b090a7223 */ /* 0x000fc80000000000 */
[----:B------:R-:W-:Y:S01]  /*0910*/  FFMA R7, R7, R10, R9 ;  /* 0x0000000a07077223 */ /* 0x000fe20000000009 */
[----:B0-----:R-:W-:Y:S06]  /*0920*/  @!P0 BRA `(.L_x_42) ;  /* 0x0000000000188947 */ /* 0x001fec0003800000 */
[----:B------:R-:W0:Y:S01]  /*0930*/  LDCU UR7, c[0x0][0x3b4] ;  /* 0x00007680ff0777ac */ /* 0x000e220008000800 */
[----:B------:R-:W-:Y:S02]  /*0940*/  MOV R5, R0 ;  /* 0x0000000000057202 */ /* 0x000fe40000000f00 */
[----:B------:R-:W-:Y:S01]  /*0950*/  MOV R34, 0x980 ;  /* 0x0000098000227802 */ /* 0x000fe20000000f00 */
[----:B0-----:R-:W-:-:S07]  /*0960*/  IMAD.U32 R43, RZ, RZ, UR7 ;  /* 0x00000007ff2b7e24 */ /* 0x001fce000f8e00ff */
[----:B------:R-:W-:Y:S05]  /*0970*/  CALL.REL.NOINC `($__internal_2_$__cuda_sm3x_div_rn_noftz_f32_slowpath) ;  /* 0x00000018005c7944 */ /* 0x000fea0003c00000 */
[----:B------:R-:W-:-:S07]  /*0980*/  MOV R7, R5 ;  /* 0x0000000500077202 */ /* 0x000fce0000000f00 */
.L_x_42:
[----:B------:R-:W-:Y:S05]  /*0990*/  BSYNC.RECONVERGENT B2 ;  /* 0x0000000000027941 */ /* 0x000fea0003800200 */
.L_x_41:
[----:B------:R-:W0:Y:S01]  /*09a0*/  LDC R11, c[0x0][0x3b8] ;  /* 0x0000ee00ff0b7b82 */ /* 0x000e220000000800 */
[----:B------:R-:W1:Y:S01]  /*09b0*/  LDCU UR7, c[0x0][0x3cc] ;  /* 0x00007980ff0777ac */ /* 0x000e620008000800 */
[----:B------:R-:W-:Y:S01]  /*09c0*/  BSSY.RECONVERGENT B2, `(.L_x_43) ;  /* 0x0000010000027945 */ /* 0x000fe20003800200 */
[----:B0-----:R-:W0:Y:S08]  /*09d0*/  MUFU.RCP R0, R11 ;  /* 0x0000000b00007308 */ /* 0x001e300000001000 */
[----:B------:R-:W2:Y:S01]  /*09e0*/  FCHK P0, R8, R11 ;  /* 0x0000000b08007302 */ /* 0x000ea20000000000 */
[----:B0-----:R-:W-:-:S04]  /*09f0*/  FFMA R5, R0, -R11, 1 ;  /* 0x3f80000000057423 */ /* 0x001fc8000000080b */
[----:B------:R-:W-:Y:S01]  /*0a00*/  FFMA R5, R0, R5, R0 ;  /* 0x0000000500057223 */ /* 0x000fe20000000000 */
[----:B-1----:R-:W-:-:S03]  /*0a10*/  FADD R0, R2, -UR7 ;  /* 0x8000000702007e21 */ /* 0x002fc60008000000 */
[----:B------:R-:W-:-:S04]  /*0a20*/  FFMA R9, R5, R8, RZ ;  /* 0x0000000805097223 */ /* 0x000fc800000000ff */
[----:B------:R-:W-:-:S04]  /*0a30*/  FFMA R6, R9, -R11, R8 ;  /* 0x8000000b09067223 */ /* 0x000fc80000000008 */
[----:B------:R-:W-:Y:S01]  /*0a40*/  FFMA R6, R5, R6, R9 ;  /* 0x0000000605067223 */ /* 0x000fe20000000009 */
[----:B--2---:R-:W-:Y:S06]  /*0a50*/  @!P0 BRA `(.L_x_44) ;  /* 0x0000000000188947 */ /* 0x004fec0003800000 */
[----:B------:R-:W0:Y:S01]  /*0a60*/  LDCU UR7, c[0x0][0x3b8] ;  /* 0x00007700ff0777ac */ /* 0x000e220008000800 */
[----:B------:R-:W-:Y:S01]  /*0a70*/  IMAD.MOV.U32 R5, RZ, RZ, R8 ;  /* 0x000000ffff057224 */ /* 0x000fe200078e0008 */
[----:B------:R-:W-:Y:S02]  /*0a80*/  MOV R34, 0xab0 ;  /* 0x00000ab000227802 */ /* 0x000fe40000000f00 */
[----:B0-----:R-:W-:-:S07]  /*0a90*/  MOV R43, UR7 ;  /* 0x00000007002b7c02 */ /* 0x001fce0008000f00 */
[----:B------:R-:W-:Y:S05]  /*0aa0*/  CALL.REL.NOINC `($__internal_2_$__cuda_sm3x_div_rn_noftz_f32_slowpath) ;  /* 0x0000001800107944 */ /* 0x000fea0003c00000 */
[----:B------:R-:W-:-:S07]  /*0ab0*/  IMAD.MOV.U32 R6, RZ, RZ, R5 ;  /* 0x000000ffff067224 */ /* 0x000fce00078e0005 */
.L_x_44:
[----:B------:R-:W-:Y:S05]  /*0ac0*/  BSYNC.RECONVERGENT B2 ;  /* 0x0000000000027941 */ /* 0x000fea0003800200 */
.L_x_43:
        /* <DEDUP_REMOVED lines=15> */
.L_x_46:
[----:B------:R-:W-:Y:S05]  /*0bc0*/  BSYNC.RECONVERGENT B2 ;  /* 0x0000000000027941 */ /* 0x000fea0003800200 */
.L_x_45:
[----:B------:R-:W0:Y:S01]  /*0bd0*/  LDC.64 R8, c[0x0][0x3c0] ;  /* 0x0000f000ff087b82 */ /* 0x000e220000000a00 */
[----:B------:R-:W1:Y:S01]  /*0be0*/  F2I.FLOOR.NTZ R0, R7 ;  /* 0x0000000700007305 */ /* 0x000e620000207100 */
[----:B------:R-:W-:Y:S06]  /*0bf0*/  BSSY.RECONVERGENT B0, `(.L_x_47) ;  /* 0x0000018000007945 */ /* 0x000fec0003800200 */
[----:B------:R-:W2:Y:S01]  /*0c00*/  LDC R12, c[0x0][0x3c8] ;  /* 0x0000f200ff0c7b82 */ /* 0x000ea20000000800 */
[----:B------:R-:W3:Y:S01]  /*0c10*/  F2I.FLOOR.NTZ R5, R5 ;  /* 0x0000000500057305 */ /* 0x000ee20000207100 */
[----:B-1----:R-:W-:-:S07]  /*0c20*/  VIADDMNMX R0, R0, -R29, RZ, PT ;  /* 0x8000001d00007246 */ /* 0x002fce00038001ff */
[----:B------:R-:W1:Y:S01]  /*0c30*/  F2I.FLOOR.NTZ R11, R6 ;  /* 0x00000006000b7305 */ /* 0x000e620000207100 */
[----:B0-----:R-:W-:Y:S01]  /*0c40*/  IADD3 R21, PT, PT, -R8, RZ, RZ ;  /* 0x000000ff08157210 */ /* 0x001fe20007ffe1ff */
[----:B------:R-:W-:Y:S01]  /*0c50*/  IMAD.MOV R20, RZ, RZ, -R9 ;  /* 0x000000ffff147224 */ /* 0x000fe200078e0a09 */
[----:B---3--:R-:W-:Y:S02]  /*0c60*/  VIADDMNMX R19, R5, -R30, RZ, PT ;  /* 0x8000001e05137246 */ /* 0x008fe400038001ff */
[----:B------:R-:W-:Y:S02]  /*0c70*/  VIADDMNMX R21, R21, 0x1, R0, !PT ;  /* 0x0000000115157846 */ /* 0x000fe40007800100 */
[----:B--2---:R-:W-:-:S03]  /*0c80*/  IADD3 R10, PT, PT, -R12, RZ, RZ ;  /* 0x000000ff0c0a7210 */ /* 0x004fc60007ffe1ff */
[----:B------:R-:W-:Y:S01]  /*0c90*/  IMAD.IADD R7, R28, 0x1, -R21 ;  /* 0x000000011c077824 */ /* 0x000fe200078e0a15 */
[----:B-1----:R-:W-:Y:S02]  /*0ca0*/  VIADDMNMX R11, R11, -R32, RZ, PT ;  /* 0x800000200b0b7246 */ /* 0x002fe400038001ff */
[----:B------:R-:W-:Y:S02]  /*0cb0*/  VIADDMNMX R19, R10, 0x1, R19, !PT ;  /* 0x000000010a137846 */ /* 0x000fe40007800113 */
[----:B------:R-:W-:Y:S02]  /*0cc0*/  ISETP.GE.AND P0, PT, R7, R8, PT ;  /* 0x000000080700720c */ /* 0x000fe40003f06270 */
[----:B------:R-:W-:Y:S01]  /*0cd0*/  VIADDMNMX R20, R20, 0x1, R11, !PT ;  /* 0x0000000114147846 */ /* 0x000fe2000780010b */
[----:B------:R-:W-:-:S03]  /*0ce0*/  IMAD.IADD R5, R26, 0x1, -R19 ;  /* 0x000000011a057824 */ /* 0x000fc600078e0a13 */
[----:B------:R-:W-:Y:S02]  /*0cf0*/  IADD3 R0, PT, PT, R27, -R20, RZ ;  /* 0x800000141b007210 */ /* 0x000fe40007ffe0ff */
[----:B------:R-:W-:Y:S02]  /*0d00*/  ISETP.GE.AND P2, PT, R5, R12, PT ;  /* 0x0000000c0500720c */ /* 0x000fe40003f46270 */
[----:B------:R-:W-:-:S03]  /*0d10*/  ISETP.GE.AND P1, PT, R0, R9, PT ;  /* 0x000000090000720c */ /* 0x000fc60003f26270 */
[----:B------:R-:W-:Y:S10]  /*0d20*/  @!P0 BRA `(.L_x_48) ;  /* 0x0000000000108947 */ /* 0x000ff40003800000 */
[----:B------:R-:W-:-:S04]  /*0d30*/  IADD3 R5, PT, PT, -R21, RZ, RZ ;  /* 0x000000ff15057210 */ /* 0x000fc80007ffe1ff */
[----:B------:R-:W-:-:S13]  /*0d40*/  ISETP.GT.AND P0, PT, R28, R5, PT ;  /* 0x000000051c00720c */ /* 0x000fda0003f04270 */
[----:B------:R-:W-:-:S04]  /*0d50*/  @P0 IADD3 R28, PT, PT, R21, UR4, RZ ;  /* 0x00000004151c0c10 */ /* 0x000fc8000fffe0ff */
[----:B------:R-:W-:-:S07]  /*0d60*/  @!P0 IADD3 R21, PT, PT, R28, 0x1, -R8 ;  /* 0x000000011c158810 */ /* 0x000fce0007ffe808 */
.L_x_48:
[----:B------:R-:W-:Y:S05]  /*0d70*/  BSYNC.RECONVERGENT B0 ;  /* 0x0000000000007941 */ /* 0x000fea0003800200 */
.L_x_47:
[----:B------:R-:W-:Y:S04]  /*0d80*/  BSSY.RECONVERGENT B0, `(.L_x_49) ;  /* 0x0000006000007945 */ /* 0x000fe80003800200 */
[----:B------:R-:W-:Y:S05]  /*0d90*/  @!P1 BRA `(.L_x_50) ;  /* 0x0000000000109947 */ /* 0x000fea0003800000 */
[----:B------:R-:W-:-:S05]  /*0da0*/  IMAD.MOV R0, RZ, RZ, -R20 ;  /* 0x000000ffff007224 */ /* 0x000fca00078e0a14 */
[----:B------:R-:W-:-:S13]  /*0db0*/  ISETP.GT.AND P0, PT, R27, R0, PT ;  /* 0x000000001b00720c */ /* 0x000fda0003f04270 */
[----:B------:R-:W-:-:S04]  /*0dc0*/  @P0 IADD3 R27, PT, PT, R20, UR5, RZ ;  /* 0x00000005141b0c10 */ /* 0x000fc8000fffe0ff */
[----:B------:R-:W-:-:S07]  /*0dd0*/  @!P0 IADD3 R20, PT, PT, R27, 0x1, -R9 ;  /* 0x000000011b148810 */ /* 0x000fce0007ffe809 */
.L_x_50:
[----:B------:R-:W-:Y:S05]  /*0de0*/  BSYNC.RECONVERGENT B0 ;  /* 0x0000000000007941 */ /* 0x000fea0003800200 */
.L_x_49:
[----:B------:R-:W-:Y:S04]  /*0df0*/  BSSY.RECONVERGENT B0, `(.L_x_51) ;  /* 0x0000006000007945 */ /* 0x000fe80003800200 */
[----:B------:R-:W-:Y:S05]  /*0e00*/  @!P2 BRA `(.L_x_52) ;  /* 0x000000000010a947 */ /* 0x000fea0003800000 */
[----:B------:R-:W-:-:S04]  /*0e10*/  IADD3 R5, PT, PT, -R19, RZ, RZ ;  /* 0x000000ff13057210 */ /* 0x000fc80007ffe1ff */
[----:B------:R-:W-:-:S13]  /*0e20*/  ISETP.GT.AND P0, PT, R26, R5, PT ;  /* 0x000000051a00720c */ /* 0x000fda0003f04270 */
[----:B------:R-:W-:-:S05]  /*0e30*/  @P0 VIADD R26, R19, UR6 ;  /* 0x00000006131a0c36 */ /* 0x000fca0008000000 */
[----:B------:R-:W-:-:S07]  /*0e40*/  @!P0 IADD3 R19, PT, PT, R26, 0x1, -R12 ;  /* 0x000000011a138810 */ /* 0x000fce0007ffe80c */
.L_x_52:
[----:B------:R-:W-:Y:S05]  /*0e50*/  BSYNC.RECONVERGENT B0 ;  /* 0x0000000000007941 */ /* 0x000fea0003800200 */
.L_x_51:
[----:B------:R-:W-:Y:S01]  /*0e60*/  ISETP.GT.AND P0, PT, R19, R26, PT ;  /* 0x0000001a1300720c */ /* 0x000fe20003f04270 */
[----:B------:R-:W-:Y:S01]  /*0e70*/  BSSY.RECONVERGENT B7, `(.L_x_53) ;  /* 0x000013e000077945 */ /* 0x000fe20003800200 */
[----:B------:R-:W-:Y:S01]  /*0e80*/  HFMA2 R15, -RZ, RZ, 0, 0 ;  /* 0x00000000ff0f7431 */ /* 0x000fe200000001ff */
[----:B------:R-:W-:Y:S01]  /*0e90*/  MOV R17, RZ ;  /* 0x000000ff00117202 */ /* 0x000fe20000000f00 */
[----:B------:R-:W-:Y:S02]  /*0ea0*/  HFMA2 R9, -RZ, RZ, 0, 0 ;  /* 0x00000000ff097431 */ /* 0x000fe400000001ff */
[----:B------:R-:W-:-:S07]  /*0eb0*/  IMAD.MOV.U32 R7, RZ, RZ, RZ ;  /* 0x000000ffff077224 */ /* 0x000fce00078e00ff */
[----:B------:R-:W-:Y:S05]  /*0ec0*/  @P0 BRA `(.L_x_54) ;  /* 0x0000001000e00947 */ /* 0x000fea0003800000 */
[----:B------:R-:W0:Y:S01]  /*0ed0*/  LDC.64 R22, c[0x0][0x380] ;  /* 0x0000e000ff167b82 */ /* 0x000e220000000a00 */
[----:B------:R-:W-:Y:S01]  /*0ee0*/  BSSY.RECONVERGENT B6, `(.L_x_55) ;  /* 0x0000132000067945 */ /* 0x000fe20003800200 */
[----:B------:R-:W-:Y:S01]  /*0ef0*/  IMAD.MOV.U32 R18, RZ, RZ, RZ ;  /* 0x000000ffff127224 */ /* 0x000fe200078e00ff */
[----:B------:R-:W-:Y:S02]  /*0f00*/  CS2R R16, SRZ ;  /* 0x0000000000107805 */ /* 0x000fe4000001ff00 */
[----:B------:R-:W-:-:S03]  /*0f10*/  MOV R15, RZ ;  /* 0x000000ff000f7202 */ /* 0x000fc60000000f00 */
[----:B------:R-:W1:Y:S08]  /*0f20*/  LDC R0, c[0x0][0x3d4] ;  /* 0x0000f500ff007b82 */ /* 0x000e700000000800 */
[----:B------:R-:W2:Y:S01]  /*0f30*/  LDC R14, c[0x0][0x3cc] ;  /* 0x0000f300ff0e7b82 */ /* 0x000ea20000000800 */
[----:B0-----:R-:W-:-:S04]  /*0f40*/  IADD3 R22, P0, PT, R22, 0x8, RZ ;  /* 0x0000000816167810 */ /* 0x001fc80007f1e0ff */
[----:B------:R-:W-:Y:S01]  /*0f50*/  IADD3.X R23, PT, PT, RZ, R23, RZ, P0, !PT ;  /* 0x00000017ff177210 */ /* 0x000fe200007fe4ff */
[----:B-1----:R-:W-:Y:S01]  /*0f60*/  FMUL R0, R0, R0 ;  /* 0x0000000000007220 */ /* 0x002fe20000400000 */
[----:B--2---:R-:W-:-:S07]  /*0f70*/  FMUL R14, R14, R14 ;  /* 0x0000000e0e0e7220 */ /* 0x004fce0000400000 */
.L_x_82:
[----:B------:R-:W-:Y:S01]  /*0f80*/  ISETP.GT.AND P0, PT, R20, R27, PT ;  /* 0x0000001b1400720c */ /* 0x000fe20003f04270 */
[----:B------:R-:W-:-:S12]  /*0f90*/  BSSY.RECONVERGENT B5, `(.L_x_56) ;  /* 0x0000123000057945 */ /* 0x000fd80003800200 */
[----:B------:R-:W-:Y:S05]  /*0fa0*/  @P0 BRA `(.L_x_57) ;  /* 0x0000001000840947 */ /* 0x000fea0003800000 */
[----:B------:R-:W-:-:S07]  /*0fb0*/  MOV R13, R20 ;  /* 0x00000014000d7202 */ /* 0x000fce0000000f00 */
.L_x_81:
[----:B------:R-:W-:Y:S01]  /*0fc0*/  ISETP.GT.AND P0, PT, R21, R28, PT ;  /* 0x0000001c1500720c */ /* 0x000fe20003f04270 */
[----:B------:R-:W-:-:S12]  /*0fd0*/  BSSY.RECONVERGENT B4, `(.L_x_58) ;  /* 0x000011b000047945 */ /* 0x000fd80003800200 */
[----:B------:R-:W-:Y:S05]  /*0fe0*/  @P0 BRA `(.L_x_59) ;  /* 0x0000001000640947 */ /* 0x000fea0003800000 */
[----:B------:R-:W0:Y:S01]  /*0ff0*/  LDC R5, c[0x0][0x3c8] ;  /* 0x0000f200ff057b82 */ /* 0x000e220000000800 */
[----:B------:R-:W-:-:S04]  /*1000*/  IADD3 R24, PT, PT, R30, R19, RZ ;  /* 0x000000131e187210 */ /* 0x000fc80007ffe0ff */
[----:B------:R-:W-:-:S03]  /*1010*/  IABS R36, R24 ;  /* 0x0000001800247213 */ /* 0x000fc60000000000 */
[----:B------:R-:W1:Y:S01]  /*1020*/  LDC R11, c[0x0][0x3c4] ;  /* 0x0000f100ff0b7b82 */ /* 0x000e620000000800 */
[----:B0-----:R-:W-:Y:S02]  /*1030*/  IABS R12, R5 ;  /* 0x00000005000c7213 */ /* 0x001fe40000000000 */
[----:B------:R-:W-:Y:S02]  /*1040*/  ISETP.NE.AND P4, PT, R5, RZ, PT ;  /* 0x000000ff0500720c */ /* 0x000fe40003f85270 */
[----:B------:R-:W0:Y:S01]  /*1050*/  I2F.RP R33, R12 ;  /* 0x0000000c00217306 */ /* 0x000e220000209400 */
[----:B-1----:R-:W-:-:S07]  /*1060*/  IABS R10, R11 ;  /* 0x0000000b000a7213 */ /* 0x002fce0000000000 */
[----:B------:R-:W1:Y:S08]  /*1070*/  I2F.RP R25, R10 ;  /* 0x0000000a00197306 */ /* 0x000e700000209400 */
[----:B0-----:R-:W0:Y:S08]  /*1080*/  MUFU.RCP R33, R33 ;  /* 0x0000002100217308 */ /* 0x001e300000001000 */
[----:B-1----:R-:W1:Y:S01]  /*1090*/  MUFU.RCP R25, R25 ;  /* 0x0000001900197308 */ /* 0x002e620000001000 */
[----:B0-----:R-:W-:-:S07]  /*10a0*/  VIADD R6, R33, 0xffffffe ;  /* 0x0ffffffe21067836 */ /* 0x001fce0000000000 */
[----:B------:R0:W2:Y:S01]  /*10b0*/  F2I.FTZ.U32.TRUNC.NTZ R7, R6 ;  /* 0x0000000600077305 */ /* 0x0000a2000021f000 */
[----:B-1----:R-:W-:Y:S02]  /*10c0*/  IADD3 R8, PT, PT, R25, 0xffffffe, RZ ;  /* 0x0ffffffe19087810 */ /* 0x002fe40007ffe0ff */
[----:B------:R-:W-:-:S05]  /*10d0*/  IADD3 R25, PT, PT, R32, R13, RZ ;  /* 0x0000000d20197210 */ /* 0x000fca0007ffe0ff */
[----:B------:R1:W3:Y:S01]  /*10e0*/  F2I.FTZ.U32.TRUNC.NTZ R9, R8 ;  /* 0x0000000800097305 */ /* 0x0002e2000021f000 */
[----:B0-----:R-:W-:Y:S01]  /*10f0*/  IMAD.MOV.U32 R6, RZ, RZ, RZ ;  /* 0x000000ffff067224 */ /* 0x001fe200078e00ff */
[----:B------:R-:W-:Y:S02]  /*1100*/  IABS R34, R25 ;  /* 0x0000001900227213 */ /* 0x000fe40000000000 */
[----:B------:R-:W-:Y:S02]  /*1110*/  ISETP.GE.AND P2, PT, R25, RZ, PT ;  /* 0x000000ff1900720c */ /* 0x000fe40003f46270 */
[----:B--2---:R-:W-:Y:S01]  /*1120*/  IADD3 R37, PT, PT, RZ, -R7, RZ ;  /* 0x80000007ff257210 */ /* 0x004fe20007ffe0ff */
[----:B-1----:R-:W-:-:S04]  /*1130*/  HFMA2 R8, -RZ, RZ, 0, 0 ;  /* 0x00000000ff087431 */ /* 0x002fc800000001ff */
[----:B------:R-:W-:Y:S02]  /*1140*/  IMAD R33, R37, R12, RZ ;  /* 0x0000000c25217224 */ /* 0x000fe400078e02ff */
[----:B---3--:R-:W-:Y:S02]  /*1150*/  IMAD.MOV R35, RZ, RZ, -R9 ;  /* 0x000000ffff237224 */ /* 0x008fe400078e0a09 */
[----:B------:R-:W-:Y:S01]  /*1160*/  IMAD.HI.U32 R6, R7, R33, R6 ;  /* 0x0000002107067227 */ /* 0x000fe200078e0006 */
[----:B------:R-:W-:-:S03]  /*1170*/  MOV R33, R36 ;  /* 0x0000002400217202 */ /* 0x000fc60000000f00 */
[----:B------:R-:W-:Y:S02]  /*1180*/  IMAD R7, R35, R10, RZ ;  /* 0x0000000a23077224 */ /* 0x000fe400078e02ff */
[----:B------:R-:W-:-:S04]  /*1190*/  IMAD.HI.U32 R6, R6, R33, RZ ;  /* 0x0000002106067227 */ /* 0x000fc800078e00ff */
[----:B------:R-:W-:Y:S01]  /*11a0*/  IMAD.HI.U32 R8, R9, R7, R8 ;  /* 0x0000000709087227 */ /* 0x000fe200078e0008 */
[----:B------:R-:W-:-:S03]  /*11b0*/  IADD3 R6, PT, PT, -R6, RZ, RZ ;  /* 0x000000ff06067210 */ /* 0x000fc60007ffe1ff */
[----:B------:R-:W-:Y:S02]  /*11c0*/  IMAD.MOV.U32 R7, RZ, RZ, R34 ;  /* 0x000000ffff077224 */ /* 0x000fe400078e0022 */
[----:B------:R-:W-:Y:S02]  /*11d0*/  IMAD R9, R12, R6, R33 ;  /* 0x000000060c097224 */ /* 0x000fe400078e0221 */
[----:B------:R-:W-:-:S03]  /*11e0*/  IMAD.HI.U32 R8, R8, R7, RZ ;  /* 0x0000000708087227 */ /* 0x000fc600078e00ff */
[----:B------:R-:W-:Y:S02]  /*11f0*/  ISETP.GT.U32.AND P1, PT, R12, R9, PT ;  /* 0x000000090c00720c */ /* 0x000fe40003f24070 */
[----:B------:R-:W-:-:S05]  /*1200*/  IADD3 R8, PT, PT, -R8, RZ, RZ ;  /* 0x000000ff08087210 */ /* 0x000fca0007ffe1ff */
[----:B------:R-:W-:-:S05]  /*1210*/  IMAD R7, R10, R8, R7 ;  /* 0x000000080a077224 */ /* 0x000fca00078e0207 */
[----:B------:R-:W-:Y:S01]  /*1220*/  ISETP.GT.U32.AND P0, PT, R10, R7, PT ;  /* 0x000000070a00720c */ /* 0x000fe20003f04070 */
[----:B------:R-:W-:Y:S01]  /*1230*/  @!P1 IMAD.IADD R9, R9, 0x1, -R12 ;  /* 0x0000000109099824 */ /* 0x000fe200078e0a0c */
[----:B------:R-:W-:-:S04]  /*1240*/  ISETP.GE.AND P1, PT, R24, RZ, PT ;  /* 0x000000ff1800720c */ /* 0x000fc80003f26270 */
[----:B------:R-:W-:-:S07]  /*1250*/  ISETP.GT.U32.AND P3, PT, R12, R9, PT ;  /* 0x000000090c00720c */ /* 0x000fce0003f64070 */
[----:B------:R-:W-:-:S04]  /*1260*/  @!P0 IADD3 R7, PT, PT, R7, -R10, RZ ;  /* 0x8000000a07078210 */ /* 0x000fc80007ffe0ff */
[----:B------:R-:W-:Y:S02]  /*1270*/  ISETP.GT.U32.AND P0, PT, R10, R7, PT ;  /* 0x000000070a00720c */ /* 0x000fe40003f04070 */
[----:B------:R-:W-:Y:S02]  /*1280*/  @!P3 IADD3 R9, PT, PT, R9, -R12, RZ ;  /* 0x8000000c0909b210 */ /* 0x000fe40007ffe0ff */
[----:B------:R-:W-:Y:S02]  /*1290*/  ISETP.NE.AND P3, PT, R11, RZ, PT ;  /* 0x000000ff0b00720c */ /* 0x000fe40003f65270 */
[----:B------:R-:W-:Y:S02]  /*12a0*/  @!P1 IADD3 R9, PT, PT, -R9, RZ, RZ ;  /* 0x000000ff09099210 */ /* 0x000fe40007ffe1ff */
[----:B------:R-:W-:Y:S02]  /*12b0*/  @!P4 LOP3.LUT R9, RZ, R5, RZ, 0x33, !PT ;  /* 0x00000005ff09c212 */ /* 0x000fe400078e33ff */
[----:B------:R-:W-:-:S02]  /*12c0*/  MOV R12, R21 ;  /* 0x00000015000c7202 */ /* 0x000fc40000000f00 */
[----:B------:R-:W-:Y:S01]  /*12d0*/  SHF.R.S32.HI R8, RZ, 0x1f, R9 ;  /* 0x0000001fff087819 */ /* 0x000fe20000011409 */
[----:B------:R-:W-:-:S03]  /*12e0*/  @!P0 IMAD.IADD R7, R7, 0x1, -R10 ;  /* 0x0000000107078824 */ /* 0x000fc600078e0a0a */
[----:B------:R-:W-:Y:S02]  /*12f0*/  LOP3.LUT R8, R8, R5, RZ, 0xc0, !PT ;  /* 0x0000000508087212 */ /* 0x000fe400078ec0ff */
[----:B------:R-:W-:Y:S02]  /*1300*/  @!P2 IADD3 R7, PT, PT, -R7, RZ, RZ ;  /* 0x000000ff0707a210 */ /* 0x000fe40007ffe1ff */
[----:B------:R-:W-:Y:S01]  /*1310*/  @!P3 LOP3.LUT R7, RZ, R11, RZ, 0x33, !PT ;  /* 0x0000000bff07b212 */ /* 0x000fe200078e33ff */
[----:B------:R-:W-:-:S03]  /*1320*/  IMAD.IADD R8, R9, 0x1, R8 ;  /* 0x0000000109087824 */ /* 0x000fc600078e0208 */
[----:B------:R-:W-:-:S04]  /*1330*/  SHF.R.S32.HI R6, RZ, 0x1f, R7 ;  /* 0x0000001fff067819 */ /* 0x000fc80000011407 */
[----:B------:R-:W-:-:S04]  /*1340*/  LOP3.LUT R6, R6, R11, RZ, 0xc0, !PT ;  /* 0x0000000b06067212 */ /* 0x000fc800078ec0ff */
[----:B------:R-:W-:-:S05]  /*1350*/  IADD3 R6, PT, PT, R7, R6, RZ ;  /* 0x0000000607067210 */ /* 0x000fca0007ffe0ff */
[----:B------:R-:W-:-:S07]  /*1360*/  IMAD R11, R8, R11, R6 ;  /* 0x0000000b080b7224 */ /* 0x000fce00078e0206 */
.L_x_80:
[----:B------:R-:W0:Y:S01]  /*1370*/  LDC R8, c[0x0][0x3c0] ;  /* 0x0000f000ff087b82 */ /* 0x000e220000000800 */
[----:B------:R-:W-:-:S04]  /*1380*/  IADD3 R5, PT, PT, R29, R12, RZ ;  /* 0x0000000c1d057210 */ /* 0x000fc80007ffe0ff */
[----:B------:R-:W-:Y:S02]  /*1390*/  ISETP.GE.AND P2, PT, R5, RZ, PT ;  /* 0x000000ff0500720c */ /* 0x000fe40003f46270 */
[----:B0-----:R-:W-:-:S04]  /*13a0*/  IABS R25, R8 ;  /* 0x0000000800197213 */ /* 0x001fc80000000000 */
[----:B------:R-:W0:Y:S08]  /*13b0*/  I2F.RP R9, R25 ;  /* 0x0000001900097306 */ /* 0x000e300000209400 */
[----:B0-----:R-:W0:Y:S02]  /*13c0*/  MUFU.RCP R9, R9 ;  /* 0x0000000900097308 */ /* 0x001e240000001000 */
[----:B0-----:R-:W-:-:S06]  /*13d0*/  VIADD R6, R9, 0xffffffe ;  /* 0x0ffffffe09067836 */ /* 0x001fcc0000000000 */
[----:B------:R0:W1:Y:S02]  /*13e0*/  F2I.FTZ.U32.TRUNC.NTZ R7, R6 ;  /* 0x0000000600077305 */ /* 0x000064000021f000 */
[----:B0-----:R-:W-:Y:S01]  /*13f0*/  IMAD.MOV.U32 R6, RZ, RZ, RZ ;  /* 0x000000ffff067224 */ /* 0x001fe200078e00ff */
[----:B-1----:R-:W-:-:S05]  /*1400*/  IADD3 R10, PT, PT, RZ, -R7, RZ ;  /* 0x80000007ff0a7210 */ /* 0x002fca0007ffe0ff */
[----:B------:R-:W-:Y:S01]  /*1410*/  IMAD R33, R10, R25, RZ ;  /* 0x000000190a217224 */ /* 0x000fe200078e02ff */
[----:B------:R-:W-:-:S03]  /*1420*/  IABS R10, R5 ;  /* 0x00000005000a7213 */ /* 0x000fc60000000000 */
[----:B------:R-:W-:-:S06]  /*1430*/  IMAD.HI.U32 R7, R7, R33, R6 ;  /* 0x0000002107077227 */ /* 0x000fcc00078e0006 */
[----:B------:R-:W-:-:S05]  /*1440*/  IMAD.HI.U32 R7, R7, R10, RZ ;  /* 0x0000000a07077227 */ /* 0x000fca00078e00ff */
[----:B------:R-:W-:-:S05]  /*1450*/  IADD3 R7, PT, PT, -R7, RZ, RZ ;  /* 0x000000ff07077210 */ /* 0x000fca0007ffe1ff */
[----:B------:R-:W-:-:S05]  /*1460*/  IMAD R6, R25, R7, R10 ;  /* 0x0000000719067224 */ /* 0x000fca00078e020a */
[----:B------:R-:W-:-:S13]  /*1470*/  ISETP.GT.U32.AND P0, PT, R25, R6, PT ;  /* 0x000000061900720c */ /* 0x000fda0003f04070 */
[----:B------:R-:W-:Y:S02]  /*1480*/  @!P0 IADD3 R6, PT, PT, R6, -R25, RZ ;  /* 0x8000001906068210 */ /* 0x000fe40007ffe0ff */
[----:B------:R-:W-:Y:S02]  /*1490*/  ISETP.NE.AND P0, PT, R8, RZ, PT ;  /* 0x000000ff0800720c */ /* 0x000fe40003f05270 */
[----:B------:R-:W-:-:S13]  /*14a0*/  ISETP.GT.U32.AND P1, PT, R25, R6, PT ;  /* 0x000000061900720c */ /* 0x000fda0003f24070 */
[----:B------:R-:W-:-:S05]  /*14b0*/  @!P1 IMAD.IADD R6, R6, 0x1, -R25 ;  /* 0x0000000106069824 */ /* 0x000fca00078e0a19 */
[----:B------:R-:W-:Y:S02]  /*14c0*/  MOV R5, R6 ;  /* 0x0000000600057202 */ /* 0x000fe40000000f00 */
[----:B------:R-:W0:Y:S02]  /*14d0*/  LDC.64 R6, c[0x0][0x398] ;  /* 0x0000e600ff067b82 */ /* 0x000e240000000a00 */
[----:B------:R-:W-:Y:S02]  /*14e0*/  @!P2 IADD3 R5, PT, PT, -R5, RZ, RZ ;  /* 0x000000ff0505a210 */ /* 0x000fe40007ffe1ff */
[----:B------:R-:W-:-:S04]  /*14f0*/  @!P0 LOP3.LUT R5, RZ, R8, RZ, 0x33, !PT ;  /* 0x00000008ff058212 */ /* 0x000fc800078e33ff */
[----:B------:R-:W-:-:S04]  /*1500*/  SHF.R.S32.HI R9, RZ, 0x1f, R5 ;  /* 0x0000001fff097819 */ /* 0x000fc80000011405 */
[----:B------:R-:W-:-:S05]  /*1510*/  LOP3.LUT R10, R9, R8, RZ, 0xc0, !PT ;  /* 0x00000008090a7212 */ /* 0x000fca00078ec0ff */
[----:B------:R-:W-:-:S04]  /*1520*/  IMAD.IADD R10, R5, 0x1, R10 ;  /* 0x00000001050a7824 */ /* 0x000fc800078e020a */
[----:B------:R-:W-:-:S04]  /*1530*/  IMAD R5, R11, R8, R10 ;  /* 0x000000080b057224 */ /* 0x000fc800078e020a */
[----:B0-----:R-:W-:-:S05]  /*1540*/  IMAD.WIDE R6, R5, 0x4, R6 ;  /* 0x0000000405067825 */ /* 0x001fca00078e0206 */
[----:B------:R-:W2:Y:S01]  /*1550*/  LDG.E R10, desc[UR8][R6.64] ;  /* 0x00000008060a7981 */ /* 0x000ea2000c1e1900 */
[----:B------:R-:W-:Y:S01]  /*1560*/  BSSY.RECONVERGENT B3, `(.L_x_60) ;  /* 0x00000c0000037945 */ /* 0x000fe20003800200 */
[C---:B------:R-:W-:Y:S02]  /*1570*/  ISETP.NE.AND P2, PT, R12.reuse, R28, PT ;  /* 0x0000001c0c00720c */ /* 0x040fe40003f45270 */
[----:B------:R-:W-:Y:S02]  /*1580*/  IADD3 R12, PT, PT, R12, 0x1, RZ ;  /* 0x000000010c0c7810 */ /* 0x000fe40007ffe0ff */
[----:B--2---:R-:W-:-:S13]  /*1590*/  ISETP.NE.AND P0, PT, R10, RZ, PT ;  /* 0x000000ff0a00720c */ /* 0x004fda0003f05270 */
[----:B------:R-:W-:Y:S05]  /*15a0*/  @!P0 BRA `(.L_x_61) ;  /* 0x0000000800ec8947 */ /* 0x000fea0003800000 */
[----:B------:R-:W0:Y:S02]  /*15b0*/  LDC.64 R6, c[0x0][0x3a0] ;  /* 0x0000e800ff067b82 */ /* 0x000e240000000a00 */
[----:B0-----:R-:W-:-:S05]  /*15c0*/  IMAD.WIDE R6, R5, 0x4, R6 ;  /* 0x0000000405067825 */ /* 0x001fca00078e0206 */
[----:B------:R-:W2:Y:S02]  /*15d0*/  LDG.E R9, desc[UR8][R6.64] ;  /* 0x0000000806097981 */ /* 0x000ea4000c1e1900 */
[----:B--2---:R-:W-:-:S04]  /*15e0*/  IADD3 R5, PT, PT, R10, R9, RZ ;  /* 0x000000090a057210 */ /* 0x004fc80007ffe0ff */
[----:B------:R-:W-:-:S13]  /*15f0*/  ISETP.GE.U32.AND P0, PT, R9, R5, PT ;  /* 0x000000050900720c */ /* 0x000fda0003f06070 */
[----:B------:R-:W-:Y:S05]  /*1600*/  @P0 BRA `(.L_x_61) ;  /* 0x0000000800d40947 */ /* 0x000fea0003800000 */
[----:B------:R-:W-:-:S04]  /*1610*/  IMAD.WIDE.U32 R6, R9, 0xc, R22 ;  /* 0x0000000c09067825 */ /* 0x000fc800078e0016 */
[----:B------:R-:W-:Y:S01]  /*1620*/  IMAD.MOV R10, RZ, RZ, -R10 ;  /* 0x000000ffff0a7224 */ /* 0x000fe200078e0a0a */
[----:B------:R-:W-:Y:S01]  /*1630*/  MOV R24, R6 ;  /* 0x0000000600187202 */ /* 0x000fe20000000f00 */
[----:B------:R-:W-:Y:S01]  /*1640*/  IMAD.IADD R9, R9, 0x1, -R31 ;  /* 0x0000000109097824 */ /* 0x000fe200078e0a1f */
[----:B------:R-:W-:-:S07]  /*1650*/  MOV R25, R7 ;  /* 0x0000000700197202 */ /* 0x000fce0000000f00 */
.L_x_79:
[----:B------:R-:W-:Y:S01]  /*1660*/  ISETP.NE.AND P0, PT, R9, RZ, PT ;  /* 0x000000ff0900720c */ /* 0x000fe20003f05270 */
[----:B------:R-:W-:Y:S01]  /*1670*/  BSSY.RECONVERGENT B2, `(.L_x_62) ;  /* 0x00000aa000027945 */ /* 0x000fe20003800200 */
[----:B------:R-:W-:-:S04]  /*1680*/  IADD3 R10, PT, PT, R10, 0x1, RZ ;  /* 0x000000010a0a7810 */ /* 0x000fc80007ffe0ff */
[----:B------:R-:W-:-:S07]  /*1690*/  ISETP.NE.AND P3, PT, R10, RZ, PT ;  /* 0x000000ff0a00720c */ /* 0x000fce0003f65270 */
[----:B------:R-:W-:Y:S06]  /*16a0*/  @!P0 BRA `(.L_x_63) ;  /* 0x0000000800988947 */ /* 0x000fec0003800000 */
[----:B------:R-:W2:Y:S04]  /*16b0*/  LDG.E R8, desc[UR8][R24.64+-0x4] ;  /* 0xfffffc0818087981 */ /* 0x000ea8000c1e1900 */
[----:B------:R-:W3:Y:S04]  /*16c0*/  LDG.E R7, desc[UR8][R24.64+-0x8] ;  /* 0xfffff80818077981 */ /* 0x000ee8000c1e1900 */
[----:B------:R-:W4:Y:S01]  /*16d0*/  LDG.E R5, desc[UR8][R24.64] ;  /* 0x0000000818057981 */ /* 0x000f22000c1e1900 */
[----:B--2---:R-:W-:Y:S01]  /*16e0*/  FADD R8, R3, -R8 ;  /* 0x8000000803087221 */ /* 0x004fe20000000000 */
[----:B---3--:R-:W-:-:S03]  /*16f0*/  FADD R7, R4, -R7 ;  /* 0x8000000704077221 */ /* 0x008fc60000000000 */
[----:B------:R-:W-:Y:S01]  /*1700*/  FMUL R34, R8, R8 ;  /* 0x0000000808227220 */ /* 0x000fe20000400000 */
[----:B----4-:R-:W-:-:S03]  /*1710*/  FADD R6, R2, -R5 ;  /* 0x8000000502067221 */ /* 0x010fc60000000000 */
[----:B------:R-:W-:-:S04]  /*1720*/  FFMA R43, R7, R7, R34 ;  /* 0x00000007072b7223 */ /* 0x000fc80000000022 */
[----:B------:R-:W-:-:S05]  /*1730*/  FFMA R43, R6, R6, R43 ;  /* 0x00000006062b7223 */ /* 0x000fca000000002b */
[----:B------:R-:W-:-:S13]  /*1740*/  FSETP.GEU.AND P0, PT, R43, R14, PT ;  /* 0x0000000e2b00720b */ /* 0x000fda0003f0e000 */
[----:B------:R-:W-:Y:S05]  /*1750*/  @P0 BRA `(.L_x_64) ;  /* 0x0000000000a80947 */ /* 0x000fea0003800000 */
[----:B------:R-:W0:Y:S01]  /*1760*/  MUFU.RCP R34, R43 ;  /* 0x0000002b00227308 */ /* 0x000e220000001000 */
[----:B------:R-:W-:Y:S07]  /*1770*/  BSSY.RECONVERGENT B8, `(.L_x_65) ;  /* 0x000000c000087945 */ /* 0x000fee0003800200 */
[----:B------:R-:W1:Y:S01]  /*1780*/  FCHK P0, R0, R43 ;  /* 0x0000002b00007302 */ /* 0x000e620000000000 */
[----:B0-----:R-:W-:-:S04]  /*1790*/  FFMA R5, -R43, R34, 1 ;  /* 0x3f8000002b057423 */ /* 0x001fc80000000122 */
[----:B------:R-:W-:-:S04]  /*17a0*/  FFMA R5, R34, R5, R34 ;  /* 0x0000000522057223 */ /* 0x000fc80000000022 */
[----:B------:R-:W-:-:S04]  /*17b0*/  FFMA R34, R0, R5, RZ ;  /* 0x0000000500227223 */ /* 0x000fc800000000ff */
[----:B------:R-:W-:-:S04]  /*17c0*/  FFMA R33, -R43, R34, R0 ;  /* 0x000000222b217223 */ /* 0x000fc80000000100 */
[----:B------:R-:W-:Y:S01]  /*17d0*/  FFMA R33, R5, R33, R34 ;  /* 0x0000002105217223 */ /* 0x000fe20000000022 */
[----:B-1----:R-:W-:Y:S06]  /*17e0*/  @!P0 BRA `(.L_x_66) ;  /* 0x0000000000108947 */ /* 0x002fec0003800000 */
[----:B------:R-:W-:Y:S02]  /*17f0*/  MOV R5, R0 ;  /* 0x0000000000057202 */ /* 0x000fe40000000f00 */
[----:B------:R-:W-:-:S07]  /*1800*/  MOV R34, 0x1820 ;  /* 0x0000182000227802 */ /* 0x000fce0000000f00 */
[----:B------:R-:W-:Y:S05]  /*1810*/  CALL.REL.NOINC `($__internal_2_$__cuda_sm3x_div_rn_noftz_f32_slowpath) ;  /* 0x0000000800b47944 */ /* 0x000fea0003c00000 */
[----:B------:R-:W-:-:S07]  /*1820*/  IMAD.MOV.U32 R33, RZ, RZ, R5 ;  /* 0x000000ffff217224 */ /* 0x000fce00078e0005 */
.L_x_66:
[----:B------:R-:W-:Y:S05]  /*1830*/  BSYNC.RECONVERGENT B8 ;  /* 0x0000000000087941 */ /* 0x000fea0003800200 */
.L_x_65:
[----:B------:R-:W0:Y:S01]  /*1840*/  LDCU UR4, c[0x0][0x3d0] ;  /* 0x00007a00ff0477ac */ /* 0x000e220008000800 */
[----:B------:R-:W1:Y:S01]  /*1850*/  MUFU.RCP R34, R43 ;  /* 0x0000002b00227308 */ /* 0x000e620000001000 */
[----:B------:R-:W-:Y:S01]  /*1860*/  BSSY.RECONVERGENT B8, `(.L_x_67) ;  /* 0x000000f000087945 */ /* 0x000fe20003800200 */
[----:B0-----:R-:W-:Y:S01]  /*1870*/  MOV R38, UR4 ;  /* 0x0000000400267c02 */ /* 0x001fe20008000f00 */
[----:B-1----:R-:W-:-:S05]  /*1880*/  FFMA R5, -R43, R34, 1 ;  /* 0x3f8000002b057423 */ /* 0x002fca0000000122 */
[----:B------:R-:W0:Y:S01]  /*1890*/  FCHK P0, R38, R43 ;  /* 0x0000002b26007302 */ /* 0x000e220000000000 */
[----:B------:R-:W-:Y:S01]  /*18a0*/  FFMA R5, R34, R5, R34 ;  /* 0x0000000522057223 */ /* 0x000fe20000000022 */
[----:B------:R-:W-:-:S03]  /*18b0*/  FMUL R34, R33, R33 ;  /* 0x0000002121227220 */ /* 0x000fc60000400000 */
[----:B------:R-:W-:Y:S01]  /*18c0*/  FFMA R36, R5, UR4, RZ ;  /* 0x0000000405247c23 */ /* 0x000fe200080000ff */
[----:B------:R-:W-:-:S03]  /*18d0*/  FMUL R41, R34, R33 ;  /* 0x0000002122297220 */ /* 0x000fc60000400000 */
[----:B------:R-:W-:-:S04]  /*18e0*/  FFMA R35, -R43, R36, UR4 ;  /* 0x000000042b237e23 */ /* 0x000fc80008000124 */
[----:B------:R-:W-:Y:S01]  /*18f0*/  FFMA R5, R5, R35, R36 ;  /* 0x0000002305057223 */ /* 0x000fe20000000024 */
[----:B0-----:R-:W-:Y:S06]  /*1900*/  @!P0 BRA `(.L_x_68) ;  /* 0x0000000000108947 */ /* 0x001fec0003800000 */
[----:B------:R-:W0:Y:S01]  /*1910*/  LDCU UR4, c[0x0][0x3d0] ;  /* 0x00007a00ff0477ac */ /* 0x000e220008000800 */
[----:B------:R-:W-:Y:S02]  /*1920*/  MOV R34, 0x1950 ;  /* 0x0000195000227802 */ /* 0x000fe40000000f00 */
[----:B0-----:R-:W-:-:S07]  /*1930*/  MOV R5, UR4 ;  /* 0x0000000400057c02 */ /* 0x001fce0008000f00 */
[----:B------:R-:W-:Y:S05]  /*1940*/  CALL.REL.NOINC `($__internal_2_$__cuda_sm3x_div_rn_noftz_f32_slowpath) ;  /* 0x0000000800687944 */ /* 0x000fea0003c00000 */
.L_x_68:
[----:B------:R-:W-:Y:S05]  /*1950*/  BSYNC.RECONVERGENT B8 ;  /* 0x0000000000087941 */ /* 0x000fea0003800200 */
.L_x_67:
[----:B------:R-:W0:Y:S01]  /*1960*/  LDCU UR4, c[0x0][0x3d0] ;  /* 0x00007a00ff0477ac */ /* 0x000e220008000800 */
[----:B------:R-:W-:-:S04]  /*1970*/  FADD R34, R41, R41 ;  /* 0x0000002929227221 */ /* 0x000fc80000000000 */
[C-C-:B------:R-:W-:Y:S01]  /*1980*/  FFMA R34, R41.reuse, R34, -R41.reuse ;  /* 0x0000002229227223 */ /* 0x140fe20000000829 */
[----:B------:R-:W-:-:S03]  /*1990*/  FFMA R41, R41, R41, -R41 ;  /* 0x0000002929297223 */ /* 0x000fc60000000829 */
[----:B------:R-:W-:-:S04]  /*19a0*/  FMUL R5, R34, R5 ;  /* 0x0000000522057220 */ /* 0x000fc80000400000 */
[-C--:B------:R-:W-:Y:S01]  /*19b0*/  FFMA R16, R7, R5.reuse, R16 ;  /* 0x0000000507107223 */ /* 0x080fe20000000010 */
[-C--:B------:R-:W-:Y:S01]  /*19c0*/  FFMA R17, R8, R5.reuse, R17 ;  /* 0x0000000508117223 */ /* 0x080fe20000000011 */
[----:B------:R-:W-:Y:S01]  /*19d0*/  FFMA R15, R6, R5, R15 ;  /* 0x00000005060f7223 */ /* 0x000fe2000000000f */
[----:B0-----:R-:W-:Y:S01]  /*19e0*/  FFMA R18, R41, UR4, R18 ;  /* 0x0000000429127c23 */ /* 0x001fe20008000012 */
[----:B------:R-:W-:Y:S06]  /*19f0*/  BRA `(.L_x_63) ;  /* 0x0000000400c47947 */ /* 0x000fec0003800000 */
.L_x_64:
        /* <DEDUP_REMOVED lines=15> */
[----:B------:R-:W-:-:S07]  /*1af0*/  MOV R42, R5 ;  /* 0x00000005002a7202 */ /* 0x000fce0000000f00 */
.L_x_70:
[----:B------:R-:W-:Y:S05]  /*1b00*/  BSYNC.RECONVERGENT B8 ;  /* 0x0000000000087941 */ /* 0x000fea0003800200 */
.L_x_69:
        /* <DEDUP_REMOVED lines=16> */
.L_x_72:
[----:B------:R-:W-:Y:S05]  /*1c10*/  BSYNC.RECONVERGENT B8 ;  /* 0x0000000000087941 */ /* 0x000fea0003800200 */
.L_x_71:
        /* <DEDUP_REMOVED lines=15> */
.L_x_74:
[----:B------:R-:W-:Y:S05]  /*1d10*/  BSYNC.RECONVERGENT B8 ;  /* 0x0000000000087941 */ /* 0x000fea0003800200 */
.L_x_73:
[----:B------:R-:W-:Y:S01]  /*1d20*/  HFMA2 R38, -RZ, RZ, 1.75, 0 ;  /* 0x3f000000ff267431 */ /* 0x000fe200000001ff */
[----:B------:R-:W0:Y:S01]  /*1d30*/  LDCU.64 UR4, c[0x0][0x3a8] ;  /* 0x00007500ff0477ac */ /* 0x000e220008000a00 */
[----:B------:R-:W1:Y:S03]  /*1d40*/  LDCU UR6, c[0x0][0x3b0] ;  /* 0x00007600ff0677ac */ /* 0x000e660008000800 */
[C---:B------:R-:W-:Y:S02]  /*1d50*/  LOP3.LUT R36, R38.reuse, 0x80000000, R41, 0xb8, !PT ;  /* 0x8000000026247812 */ /* 0x040fe400078eb829 */
[C---:B------:R-:W-:Y:S02]  /*1d60*/  LOP3.LUT R33, R38.reuse, 0x80000000, R42, 0xb8, !PT ;  /* 0x8000000026217812 */ /* 0x040fe400078eb82a */
[----:B------:R-:W-:Y:S01]  /*1d70*/  LOP3.LUT R38, R38, 0x80000000, R5, 0xb8, !PT ;  /* 0x8000000026267812 */ /* 0x000fe200078eb805 */
[----:B------:R-:W-:-:S02]  /*1d80*/  FADD.RZ R36, R36, R41 ;  /* 0x0000002924247221 */ /* 0x000fc4000000c000 */
[----:B------:R-:W-:Y:S02]  /*1d90*/  FADD.RZ R33, R33, R42 ;  /* 0x0000002a21217221 */ /* 0x000fe4000000c000 */
[----:B------:R-:W0:Y:S01]  /*1da0*/  FRND.TRUNC R35, R36 ;  /* 0x0000002400237307 */ /* 0x000e22000020d000 */
[----:B------:R-:W-:-:S07]  /*1db0*/  FADD.RZ R38, R38, R5 ;  /* 0x0000000526267221 */ /* 0x000fce000000c000 */
[----:B------:R-:W2:Y:S01]  /*1dc0*/  FRND.TRUNC R34, R33 ;  /* 0x0000002100227307 */ /* 0x000ea2000020d000 */
[----:B0-----:R-:W-:-:S07]  /*1dd0*/  FFMA R8, -R35, UR5, R8 ;  /* 0x0000000523087c23 */ /* 0x001fce0008000108 */
[----:B------:R-:W1:Y:S01]  /*1de0*/  FRND.TRUNC R5, R38 ;  /* 0x0000002600057307 */ /* 0x000e62000020d000 */
[----:B--2---:R-:W-:Y:S01]  /*1df0*/  FFMA R7, -R34, UR4, R7 ;  /* 0x0000000422077c23 */ /* 0x004fe20008000107 */
[----:B------:R-:W-:-:S04]  /*1e00*/  FMUL R34, R8, R8 ;  /* 0x0000000808227220 */ /* 0x000fc80000400000 */
[----:B------:R-:W-:Y:S01]  /*1e10*/  FFMA R41, R7, R7, R34 ;  /* 0x0000000707297223 */ /* 0x000fe20000000022 */
[----:B-1----:R-:W-:-:S04]  /*1e20*/  FFMA R42, -R5, UR6, R6 ;  /* 0x00000006052a7c23 */ /* 0x002fc80008000106 */
        /* <DEDUP_REMOVED lines=12> */
[----:B------:R-:W-:Y:S01]  /*1ef0*/  IMAD.MOV.U32 R5, RZ, RZ, R0 ;  /* 0x000000ffff057224 */ /* 0x000fe200078e0000 */
[----:B------:R-:W-:Y:S02]  /*1f00*/  MOV R43, R41 ;  /* 0x00000029002b7202 */ /* 0x000fe40000000f00 */
[----:B------:R-:W-:-:S07]  /*1f10*/  MOV R34, 0x1f30 ;  /* 0x00001f3000227802 */ /* 0x000fce0000000f00 */
[----:B------:R-:W-:Y:S05]  /*1f20*/  CALL.REL.NOINC `($__internal_2_$__cuda_sm3x_div_rn_noftz_f32_slowpath) ;  /* 0x0000000000f07944 */ /* 0x000fea0003c00000 */
[----:B------:R-:W-:-:S07]  /*1f30*/  MOV R6, R5 ;  /* 0x0000000500067202 */ /* 0x000fce0000000f00 */
.L_x_76:
[----:B------:R-:W-:Y:S05]  /*1f40*/  BSYNC.RECONVERGENT B8 ;  /* 0x0000000000087941 */ /* 0x000fea0003800200 */
.L_x_75:
[----:B------:R-:W0:Y:S01]  /*1f50*/  LDCU UR4, c[0x0][0x3d0] ;  /* 0x00007a00ff0477ac */ /* 0x000e220008000800 */
[----:B------:R-:W1:Y:S01]  /*1f60*/  MUFU.RCP R34, R41 ;  /* 0x0000002900227308 */ /* 0x000e620000001000 */
[-C--:B------:R-:W-:Y:S01]  /*1f70*/  FMUL R33, R6, R6.reuse ;  /* 0x0000000606217220 */ /* 0x080fe20000400000 */
[----:B------:R-:W-:Y:S03]  /*1f80*/  BSSY.RECONVERGENT B8, `(.L_x_77) ;  /* 0x000000f000087945 */ /* 0x000fe60003800200 */
[----:B------:R-:W-:Y:S01]  /*1f90*/  FMUL R6, R33, R6 ;  /* 0x0000000621067220 */ /* 0x000fe20000400000 */
[----:B0-----:R-:W-:Y:S02]  /*1fa0*/  IMAD.U32 R36, RZ, RZ, UR4 ;  /* 0x00000004ff247e24 */ /* 0x001fe4000f8e00ff */
[----:B-1----:R-:W-:Y:S02]  /*1fb0*/  FFMA R5, -R41, R34, 1 ;  /* 0x3f80000029057423 */ /* 0x002fe40000000122 */
[----:B------:R-:W0:Y:S02]  /*1fc0*/  FCHK P0, R36, R41 ;  /* 0x0000002924007302 */ /* 0x000e240000000000 */
[----:B------:R-:W-:-:S04]  /*1fd0*/  FFMA R5, R34, R5, R34 ;  /* 0x0000000522057223 */ /* 0x000fc80000000022 */
[----:B------:R-:W-:-:S04]  /*1fe0*/  FFMA R34, R5, UR4, RZ ;  /* 0x0000000405227c23 */ /* 0x000fc800080000ff */
[----:B------:R-:W-:-:S04]  /*1ff0*/  FFMA R35, -R41, R34, UR4 ;  /* 0x0000000429237e23 */ /* 0x000fc80008000122 */
[----:B------:R-:W-:Y:S01]  /*2000*/  FFMA R5, R5, R35, R34 ;  /* 0x0000002305057223 */ /* 0x000fe20000000022 */
[----:B0-----:R-:W-:Y:S06]  /*2010*/  @!P0 BRA `(.L_x_78) ;  /* 0x0000000000148947 */ /* 0x001fec0003800000 */
[----:B------:R-:W0:Y:S01]  /*2020*/  LDCU UR4, c[0x0][0x3d0] ;  /* 0x00007a00ff0477ac */ /* 0x000e220008000800 */
[----:B------:R-:W-:Y:S02]  /*2030*/  MOV R43, R41 ;  /* 0x00000029002b7202 */ /* 0x000fe40000000f00 */
[----:B------:R-:W-:Y:S02]  /*2040*/  MOV R34, 0x2070 ;  /* 0x0000207000227802 */ /* 0x000fe40000000f00 */
[----:B0-----:R-:W-:-:S07]  /*2050*/  MOV R5, UR4 ;  /* 0x0000000400057c02 */ /* 0x001fce0008000f00 */
[----:B------:R-:W-:Y:S05]  /*2060*/  CALL.REL.NOINC `($__internal_2_$__cuda_sm3x_div_rn_noftz_f32_slowpath) ;  /* 0x0000000000a07944 */ /* 0x000fea0003c00000 */
.L_x_78:
[----:B------:R-:W-:Y:S05]  /*2070*/  BSYNC.RECONVERGENT B8 ;  /* 0x0000000000087941 */ /* 0x000fea0003800200 */
.L_x_77:
        /* <DEDUP_REMOVED lines=8> */
[----:B0-----:R-:W-:-:S07]  /*2100*/  FFMA R18, R33, UR4, R18 ;  /* 0x0000000421127c23 */ /* 0x001fce0008000012 */
.L_x_63:
[----:B------:R-:W-:Y:S05]  /*2110*/  BSYNC.RECONVERGENT B2 ;  /* 0x0000000000027941 */ /* 0x000fea0003800200 */
.L_x_62:
[----:B------:R-:W-:Y:S01]  /*2120*/  IADD3 R24, P0, PT, R24, 0xc, RZ ;  /* 0x0000000c18187810 */ /* 0x000fe20007f1e0ff */
[----:B------:R-:W-:-:S03]  /*2130*/  VIADD R9, R9, 0x1 ;  /* 0x0000000109097836 */ /* 0x000fc60000000000 */
[----:B------:R-:W-:Y:S01]  /*2140*/  IADD3.X R25, PT, PT, RZ, R25, RZ, P0, !PT ;  /* 0x00000019ff197210 */ /* 0x000fe200007fe4ff */
[----:B------:R-:W-:Y:S08]  /*2150*/  @P3 BRA `(.L_x_79) ;  /* 0xfffffff400403947 */ /* 0x000ff0000383ffff */
.L_x_61:
[----:B------:R-:W-:Y:S05]  /*2160*/  BSYNC.RECONVERGENT B3 ;  /* 0x0000000000037941 */ /* 0x000fea0003800200 */
.L_x_60:
[----:B------:R-:W-:Y:S05]  /*2170*/  @P2 BRA `(.L_x_80) ;  /* 0xfffffff0007c2947 */ /* 0x000fea000383ffff */
.L_x_59:
[----:B------:R-:W-:Y:S05]  /*2180*/  BSYNC.RECONVERGENT B4 ;  /* 0x0000000000047941 */ /* 0x000fea0003800200 */
.L_x_58:
[C---:B------:R-:W-:Y:S02]  /*2190*/  ISETP.NE.AND P0, PT, R13.reuse, R27, PT ;  /* 0x0000001b0d00720c */ /* 0x040fe40003f05270 */
[----:B------:R-:W-:-:S11]  /*21a0*/  IADD3 R13, PT, PT, R13, 0x1, RZ ;  /* 0x000000010d0d7810 */ /* 0x000fd60007ffe0ff */
[----:B------:R-:W-:Y:S05]  /*21b0*/  @P0 BRA `(.L_x_81) ;  /* 0xffffffec00800947 */ /* 0x000fea000383ffff */
.L_x_57:
[----:B------:R-:W-:Y:S05]  /*21c0*/  BSYNC.RECONVERGENT B5 ;  /* 0x0000000000057941 */ /* 0x000fea0003800200 */
.L_x_56:
[C---:B------:R-:W-:Y:S01]  /*21d0*/  ISETP.NE.AND P0, PT, R19.reuse, R26, PT ;  /* 0x0000001a1300720c */ /* 0x040fe20003f05270 */
[----:B------:R-:W-:-:S12]  /*21e0*/  VIADD R19, R19, 0x1 ;  /* 0x0000000113137836 */ /* 0x000fd80000000000 */
[----:B------:R-:W-:Y:S05]  /*21f0*/  @P0 BRA `(.L_x_82) ;  /* 0xffffffec00600947 */ /* 0x000fea000383ffff */
[----:B------:R-:W-:Y:S05]  /*2200*/  BSYNC.RECONVERGENT B6 ;  /* 0x0000000000067941 */ /* 0x000fea0003800200 */
.L_x_55:
[----:B------:R-:W-:Y:S01]  /*2210*/  FMUL R7, R16, 24 ;  /* 0x41c0000010077820 */ /* 0x000fe20000400000 */
[----:B------:R-:W-:Y:S01]  /*2220*/  FMUL R17, R17, 24 ;  /* 0x41c0000011117820 */ /* 0x000fe20000400000 */
[----:B------:R-:W-:Y:S01]  /*2230*/  FMUL R15, R15, 24 ;  /* 0x41c000000f0f7820 */ /* 0x000fe20000400000 */
[----:B------:R-:W-:-:S07]  /*2240*/  FADD R9, R18, R18 ;  /* 0x0000001212097221 */ /* 0x000fce0000000000 */
.L_x_54:
[----:B------:R-:W-:Y:S05]  /*2250*/  BSYNC.RECONVERGENT B7 ;  /* 0x0000000000077941 */ /* 0x000fea0003800200 */
.L_x_53:
[----:B------:R-:W0:Y:S08]  /*2260*/  LDC.64 R2, c[0x0][0x388] ;  /* 0x0000e200ff027b82 */ /* 0x000e300000000a00 */
[----:B------:R-:W1:Y:S01]  /*2270*/  LDC.64 R4, c[0x0][0x390] ;  /* 0x0000e400ff047b82 */ /* 0x000e620000000a00 */
[----:B0-----:R-:W-:-:S05]  /*2280*/  IMAD.WIDE.U32 R2, R31, 0xc, R2 ;  /* 0x0000000c1f027825 */ /* 0x001fca00078e0002 */
[----:B------:R-:W-:Y:S01]  /*2290*/  STG.E desc[UR8][R2.64], R7 ;  /* 0x0000000702007986 */ /* 0x000fe2000c101908 */
[----:B-1----:R-:W-:-:S03]  /*22a0*/  IMAD.WIDE.U32 R4, R31, 0x4, R4 ;  /* 0x000000041f047825 */ /* 0x002fc600078e0004 */
[----:B------:R-:W-:Y:S04]  /*22b0*/  STG.E desc[UR8][R2.64+0x4], R17 ;  /* 0x0000041102007986 */ /* 0x000fe8000c101908 */
[----:B------:R-:W-:Y:S04]  /*22c0*/  STG.E desc[UR8][R2.64+0x8], R15 ;  /* 0x0000080f02007986 */ /* 0x000fe8000c101908 */
[----:B------:R-:W-:Y:S01]  /*22d0*/  STG.E desc[UR8][R4.64], R9 ;  /* 0x0000000904007986 */ /* 0x000fe2000c101908 */
[----:B------:R-:W-:Y:S05]  /*22e0*/  EXIT ;  /* 0x000000000000794d */ /* 0x000fea0003800000 */
        .weak           $__internal_2_$__cuda_sm3x_div_rn_noftz_f32_slowpath
        .type           $__internal_2_$__cuda_sm3x_div_rn_noftz_f32_slowpath,@function
        .size           $__internal_2_$__cuda_sm3x_div_rn_noftz_f32_slowpath,(.L_x_116 - $__internal_2_$__cuda_sm3x_div_rn_noftz_f32_slowpath)
$__internal_2_$__cuda_sm3x_div_rn_noftz_f32_slowpath:
[----:B------:R-:W-:Y:S01]  /*22f0*/  SHF.R.U32.HI R33, RZ, 0x17, R43 ;  /* 0x00000017ff217819 */ /* 0x000fe2000001162b */
[----:B------:R-:W-:Y:S01]  /*2300*/  BSSY.RECONVERGENT B0, `(.L_x_83) ;  /* 0x0000063000007945 */ /* 0x000fe20003800200 */
[----:B------:R-:W-:Y:S01]  /*2310*/  SHF.R.U32.HI R40, RZ, 0x17, R5 ;  /* 0x00000017ff287819 */ /* 0x000fe20000011605 */
[----:B------:R-:W-:Y:S01]  /*2320*/  IMAD.MOV.U32 R38, RZ, RZ, R43 ;  /* 0x000000ffff267224 */ /* 0x000fe200078e002b */
[----:B------:R-:W-:Y:S02]  /*2330*/  LOP3.LUT R33, R33, 0xff, RZ, 0xc0, !PT ;  /* 0x000000ff21217812 */ /* 0x000fe400078ec0ff */
[----:B------:R-:W-:Y:S02]  /*2340*/  LOP3.LUT R40, R40, 0xff, RZ, 0xc0, !PT ;  /* 0x000000ff28287812 */ /* 0x000fe400078ec0ff */
[----:B------:R-:W-:Y:S02]  /*2350*/  IADD3 R37, PT, PT, R33, -0x1, RZ ;  /* 0xffffffff21257810 */ /* 0x000fe40007ffe0ff */
[----:B------:R-:W-:-:S02]  /*2360*/  IADD3 R36, PT, PT, R40, -0x1, RZ ;  /* 0xffffffff28247810 */ /* 0x000fc40007ffe0ff */
[----:B------:R-:W-:-:S04]  /*2370*/  ISETP.GT.U32.AND P0, PT, R37, 0xfd, PT ;  /* 0x000000fd2500780c */ /* 0x000fc80003f04070 */
[----:B------:R-:W-:-:S13]  /*2380*/  ISETP.GT.U32.OR P0, PT, R36, 0xfd, P0 ;  /* 0x000000fd2400780c */ /* 0x000fda0000704470 */
[----:B------:R-:W-:Y:S01]  /*2390*/  @!P0 MOV R35, RZ ;  /* 0x000000ff00238202 */ /* 0x000fe20000000f00 */
[----:B------:R-:W-:Y:S06]  /*23a0*/  @!P0 BRA `(.L_x_84) ;  /* 0x00000000005c8947 */ /* 0x000fec0003800000 */
[----:B------:R-:W-:Y:S02]  /*23b0*/  FSETP.GTU.FTZ.AND P0, PT, |R5|, +INF , PT ;  /* 0x7f8000000500780b */ /* 0x000fe40003f1c200 */
[----:B------:R-:W-:-:S04]  /*23c0*/  FSETP.GTU.FTZ.AND P1, PT, |R43|, +INF , PT ;  /* 0x7f8000002b00780b */ /* 0x000fc80003f3c200 */
[----:B------:R-:W-:-:S13]  /*23d0*/  PLOP3.LUT P0, PT, P0, P1, PT, 0xf8, 0x8f ;  /* 0x00000000008f781c */ /* 0x000fda0000703f70 */
[----:B------:R-:W-:Y:S05]  /*23e0*/  @P0 BRA `(.L_x_85) ;  /* 0x00000004004c0947 */ /* 0x000fea0003800000 */
[----:B------:R-:W-:-:S13]  /*23f0*/  LOP3.LUT P0, RZ, R38, 0x7fffffff, R5, 0xc8, !PT ;  /* 0x7fffffff26ff7812 */ /* 0x000fda000780c805 */
[----:B------:R-:W-:Y:S05]  /*2400*/  @!P0 BRA `(.L_x_86) ;  /* 0x00000004003c8947 */ /* 0x000fea0003800000 */
[----:B------:R-:W-:Y:S02]  /*2410*/  FSETP.NEU.FTZ.AND P4, PT, |R5|, +INF , PT ;  /* 0x7f8000000500780b */ /* 0x000fe40003f9d200 */
        /* <DEDUP_REMOVED lines=16> */
.L_x_84:
[----:B------:R-:W-:Y:S01]  /*2520*/  LEA R37, R33, 0xc0800000, 0x17 ;  /* 0xc080000021257811 */ /* 0x000fe200078eb8ff */
[----:B------:R-:W-:Y:S01]  /*2530*/  VIADD R40, R40, 0xffffff81 ;  /* 0xffffff8128287836 */ /* 0x000fe20000000000 */
[----:B------:R-:W-:Y:S02]  /*2540*/  BSSY.RECONVERGENT B1, `(.L_x_89) ;  /* 0x0000035000017945 */ /* 0x000fe40003800200 */
[----:B------:R-:W-:Y:S01]  /*2550*/  IADD3 R44, PT, PT, -R37, R38, RZ ;  /* 0x00000026252c7210 */ /* 0x000fe20007ffe1ff */
[C---:B------:R-:W-:Y:S01]  /*2560*/  IMAD R5, R40.reuse, -0x800000, R5 ;  /* 0xff80000028057824 */ /* 0x040fe200078e0205 */
[----:B------:R-:W-:Y:S02]  /*2570*/  IADD3 R40, PT, PT, R40, 0x7f, -R33 ;  /* 0x0000007f28287810 */ /* 0x000fe40007ffe821 */
[----:B------:R-:W0:Y:S01]  /*2580*/  MUFU.RCP R37, R44 ;  /* 0x0000002c00257308 */ /* 0x000e220000001000 */
[----:B------:R-:W-:Y:S01]  /*2590*/  FADD.FTZ R38, -R44, -RZ ;  /* 0x800000ff2c267221 */ /* 0x000fe20000010100 */
[----:B------:R-:W-:-:S03]  /*25a0*/  IADD3 R40, PT, PT, R40, R35, RZ ;  /* 0x0000002328287210 */ /* 0x000fc60007ffe0ff */
        /* <DEDUP_REMOVED lines=21> */
[CCC-:B------:R-:W-:Y:S01]  /*2700*/  FFMA.RP R37, R36.reuse, R38.reuse, R39.reuse ;  /* 0x0000002624257223 */ /* 0x1c0fe20000008027 */
[----:B------:R-:W-:Y:S01]  /*2710*/  FFMA.RM R38, R36, R38, R39 ;  /* 0x0000002624267223 */ /* 0x000fe20000004027 */
[----:B------:R-:W-:Y:S02]  /*2720*/  IADD3 R36, PT, PT, R33, 0x20, RZ ;  /* 0x0000002021247810 */ /* 0x000fe40007ffe0ff */
[----:B------:R-:W-:Y:S02]  /*2730*/  LOP3.LUT R35, R35, 0x7fffff, RZ, 0xc0, !PT ;  /* 0x007fffff23237812 */ /* 0x000fe400078ec0ff */
[----:B------:R-:W-:Y:S02]  /*2740*/  ISETP.NE.AND P4, PT, R33, RZ, PT ;  /* 0x000000ff2100720c */ /* 0x000fe40003f85270 */
[----:B------:R-:W-:Y:S02]  /*2750*/  LOP3.LUT R35, R35, 0x800000, RZ, 0xfc, !PT ;  /* 0x0080000023237812 */ /* 0x000fe400078efcff */
[----:B------:R-:W-:-:S02]  /*2760*/  ISETP.NE.AND P1, PT, R33, RZ, PT ;  /* 0x000000ff2100720c */ /* 0x000fc40003f25270 */
[----:B------:R-:W-:Y:S02]  /*2770*/  IADD3 R33, PT, PT, -R33, RZ, RZ ;  /* 0x000000ff21217210 */ /* 0x000fe40007ffe1ff */
[----:B------:R-:W-:Y:S02]  /*2780*/  SHF.L.U32 R36, R35, R36, RZ ;  /* 0x0000002423247219 */ /* 0x000fe400000006ff */
[----:B------:R-:W-:Y:S02]  /*2790*/  FSETP.NEU.FTZ.AND P0, PT, R37, R38, PT ;  /* 0x000000262500720b */ /* 0x000fe40003f1d000 */
[----:B------:R-:W-:Y:S02]  /*27a0*/  SEL R38, R33, RZ, P4 ;  /* 0x000000ff21267207 */ /* 0x000fe40002000000 */
[----:B------:R-:W-:Y:S02]  /*27b0*/  ISETP.NE.AND P1, PT, R36, RZ, P1 ;  /* 0x000000ff2400720c */ /* 0x000fe40000f25270 */
[----:B------:R-:W-:-:S02]  /*27c0*/  SHF.R.U32.HI R36, RZ, R38, R35 ;  /* 0x00000026ff247219 */ /* 0x000fc40000011623 */
[----:B------:R-:W-:Y:S02]  /*27d0*/  PLOP3.LUT P0, PT, P0, P1, PT, 0xf8, 0x8f ;  /* 0x00000000008f781c */ /* 0x000fe40000703f70 */
[----:B------:R-:W-:Y:S02]  /*27e0*/  SHF.R.U32.HI R35, RZ, 0x1, R36 ;  /* 0x00000001ff237819 */ /* 0x000fe40000011624 */
[----:B------:R-:W-:-:S04]  /*27f0*/  SEL R38, RZ, 0x1, !P0 ;  /* 0x00000001ff267807 */ /* 0x000fc80004000000 */
[----:B------:R-:W-:-:S04]  /*2800*/  LOP3.LUT R33, R38, 0x1, R35, 0xf8, !PT ;  /* 0x0000000126217812 */ /* 0x000fc800078ef823 */
[----:B------:R-:W-:-:S05]  /*2810*/  LOP3.LUT R36, R33, R36, RZ, 0xc0, !PT ;  /* 0x0000002421247212 */ /* 0x000fca00078ec0ff */
[----:B------:R-:W-:-:S05]  /*2820*/  IMAD.IADD R36, R35, 0x1, R36 ;  /* 0x0000000123247824 */ /* 0x000fca00078e0224 */
[----:B------:R-:W-:Y:S01]  /*2830*/  LOP3.LUT R5, R36, R5, RZ, 0xfc, !PT ;  /* 0x0000000524057212 */ /* 0x000fe200078efcff */
[----:B------:R-:W-:Y:S06]  /*2840*/  BRA `(.L_x_92) ;  /* 0x0000000000107947 */ /* 0x000fec0003800000 */
.L_x_91:
[----:B------:R-:W-:-:S04]  /*2850*/  LOP3.LUT R5, R5, 0x80000000, RZ, 0xc0, !PT ;  /* 0x8000000005057812 */ /* 0x000fc800078ec0ff */
[----:B------:R-:W-:Y:S01]  /*2860*/  LOP3.LUT R5, R5, 0x7f800000, RZ, 0xfc, !PT ;  /* 0x7f80000005057812 */ /* 0x000fe200078efcff */
[----:B------:R-:W-:Y:S06]  /*2870*/  BRA `(.L_x_92) ;  /* 0x0000000000047947 */ /* 0x000fec0003800000 */
.L_x_90:
[----:B------:R-:W-:-:S07]  /*2880*/  LEA R5, R40, R5, 0x17 ;  /* 0x0000000528057211 */ /* 0x000fce00078eb8ff */
.L_x_92:
[----:B------:R-:W-:Y:S05]  /*2890*/  BSYNC.RECONVERGENT B1 ;  /* 0x0000000000017941 */ /* 0x000fea0003800200 */
.L_x_89:
[----:B------:R-:W-:Y:S05]  /*28a0*/  BRA `(.L_x_93) ;  /* 0x0000000000207947 */ /* 0x000fea0003800000 */
.L_x_88:
[----:B------:R-:W-:-:S04]  /*28b0*/  LOP3.LUT R5, R38, 0x80000000, R5, 0x48, !PT ;  /* 0x8000000026057812 */ /* 0x000fc800078e4805 */
[----:B------:R-:W-:Y:S01]  /*28c0*/  LOP3.LUT R5, R5, 0x7f800000, RZ, 0xfc, !PT ;  /* 0x7f80000005057812 */ /* 0x000fe200078efcff */
[----:B------:R-:W-:Y:S06]  /*28d0*/  BRA `(.L_x_93) ;  /* 0x0000000000147947 */ /* 0x000fec0003800000 */
.L_x_87:
[----:B------:R-:W-:Y:S01]  /*28e0*/  LOP3.LUT R5, R38, 0x80000000, R5, 0x48, !PT ;  /* 0x8000000026057812 */ /* 0x000fe200078e4805 */
[----:B------:R-:W-:Y:S06]  /*28f0*/  BRA `(.L_x_93) ;  /* 0x00000000000c7947 */ /* 0x000fec0003800000 */
.L_x_86:
[----:B------:R-:W0:Y:S01]  /*2900*/  MUFU.RSQ R5, -QNAN ;  /* 0xffc0000000057908 */ /* 0x000e220000001400 */
[----:B------:R-:W-:Y:S05]  /*2910*/  BRA `(.L_x_93) ;  /* 0x0000000000047947 */ /* 0x000fea0003800000 */
.L_x_85:
[----:B------:R-:W-:-:S07]  /*2920*/  FADD.FTZ R5, R5, R43 ;  /* 0x0000002b05057221 */ /* 0x000fce0000010000 */
.L_x_93:
[----:B------:R-:W-:Y:S05]  /*2930*/  BSYNC.RECONVERGENT B0 ;  /* 0x0000000000007941 */ /* 0x000fea0003800200 */
.L_x_83:
[----:B------:R-:W-:-:S04]  /*2940*/  HFMA2 R35, -RZ, RZ, 0, 0 ;  /* 0x00000000ff237431 */ /* 0x000fc800000001ff */
[----:B0-----:R-:W-:Y:S05]  /*2950*/  RET.REL.NODEC R34 `(ljForce) ;  /* 0xffffffd422a87950 */ /* 0x001fea0003c3ffff */
.L_x_94:
        /* <DEDUP_REMOVED lines=10> */
.L_x_116:


//--------------------- .text.countingSort        --------------------------
	.section	.text.countingSort,"ax",@progbits
	.align	128
        .global         countingSort
        .type           countingSort,@function
        .size           countingSort,(.L_x_121 - countingSort)
        .other          countingSort,@"STO_CUDA_ENTRY STV_DEFAULT"
countingSort:
.text.countingSort:
        /* <DEDUP_REMOVED lines=10> */
[----:B------:R-:W2:Y:S08]  /*00a0*/  LDC.64 R4, c[0x0][0x388] ;  /* 0x0000e200ff047b82 */ /* 0x000eb00000000a00 */
[----:B------:R-:W3:Y:S01]  /*00b0*/  LDC R23, c[0x0][0x3b0] ;  /* 0x0000ec00ff177b82 */ /* 0x000ee20000000800 */
[----:B0-----:R-:W-:-:S07]  /*00c0*/  IMAD.WIDE.U32 R2, R13, 0x4, R2 ;  /* 0x000000040d027825 */ /* 0x001fce00078e0002 */
[----:B------:R-:W0:Y:S01]  /*00d0*/  LDC.64 R6, c[0x0][0x390] ;  /* 0x0000e400ff067b82 */ /* 0x000e220000000a00 */
[----:B-1----:R-:W2:Y:S07]  /*00e0*/  LDG.E R3, desc[UR4][R2.64] ;  /* 0x0000000402037981 */ /* 0x002eae000c1e1900 */
[----:B------:R-:W1:Y:S08]  /*00f0*/  LDC.64 R8, c[0x0][0x3a0] ;  /* 0x0000e800ff087b82 */ /* 0x000e700000000a00 */
[----:B------:R-:W4:Y:S01]  /*0100*/  LDC.64 R10, c[0x0][0x398] ;  /* 0x0000e600ff0a7b82 */ /* 0x000f220000000a00 */
[----:B0-----:R-:W-:-:S04]  /*0110*/  IMAD.WIDE.U32 R6, R13, 0xc, R6 ;  /* 0x0000000c0d067825 */ /* 0x001fc800078e0006 */
[----:B--2---:R-:W-:-:S06]  /*0120*/  IMAD.WIDE R4, R3, 0x4, R4 ;  /* 0x0000000403047825 */ /* 0x004fcc00078e0204 */
[----:B---3--:R-:W2:Y:S04]  /*0130*/  ATOMG.E.DEC.STRONG.GPU PT, R4, desc[UR4][R4.64], R23 ;  /* 0x80000017040479a8 */ /* 0x008ea8000a1ef104 */
[----:B------:R-:W3:Y:S04]  /*0140*/  LDG.E R17, desc[UR4][R6.64] ;  /* 0x0000000406117981 */ /* 0x000ee8000c1e1900 */
[----:B------:R-:W5:Y:S04]  /*0150*/  LDG.E R19, desc[UR4][R6.64+0x4] ;  /* 0x0000040406137981 */ /* 0x000f68000c1e1900 */
[----:B------:R-:W5:Y:S01]  /*0160*/  LDG.E R21, desc[UR4][R6.64+0x8] ;  /* 0x0000080406157981 */ /* 0x000f62000c1e1900 */
[----:B--2---:R-:W-:-:S02]  /*0170*/  IADD3 R15, PT, PT, R4, -0x1, RZ ;  /* 0xffffffff040f7810 */ /* 0x004fc40007ffe0ff */
[----:B------:R-:W0:Y:S03]  /*0180*/  LDC.64 R4, c[0x0][0x3a8] ;  /* 0x0000ea00ff047b82 */ /* 0x000e260000000a00 */
[----:B-1----:R-:W-:-:S04]  /*0190*/  IMAD.WIDE.U32 R2, R15, 0xc, R8 ;  /* 0x0000000c0f027825 */ /* 0x002fc800078e0008 */
[----:B----4-:R-:W-:Y:S01]  /*01a0*/  IMAD.WIDE.U32 R8, R13, 0xc, R10 ;  /* 0x0000000c0d087825 */ /* 0x010fe200078e000a */
[----:B---3--:R-:W-:Y:S04]  /*01b0*/  STG.E desc[UR4][R2.64], R17 ;  /* 0x0000001102007986 */ /* 0x008fe8000c101904 */
[----:B-----5:R-:W-:Y:S04]  /*01c0*/  STG.E desc[UR4][R2.64+0x4], R19 ;  /* 0x0000041302007986 */ /* 0x020fe8000c101904 */
[----:B------:R-:W-:Y:S04]  /*01d0*/  STG.E desc[UR4][R2.64+0x8], R21 ;  /* 0x0000081502007986 */ /* 0x000fe8000c101904 */
[----:B------:R-:W2:Y:S04]  /*01e0*/  LDG.E R11, desc[UR4][R8.64] ;  /* 0x00000004080b7981 */ /* 0x000ea8000c1e1900 */
[----:B------:R-:W3:Y:S04]  /*01f0*/  LDG.E R13, desc[UR4][R8.64+0x4] ;  /* 0x00000404080d7981 */ /* 0x000ee8000c1e1900 */
[----:B------:R-:W4:Y:S01]  /*0200*/  LDG.E R7, desc[UR4][R8.64+0x8] ;  /* 0x0000080408077981 */ /* 0x000f22000c1e1900 */
[----:B0-----:R-:W-:-:S05]  /*0210*/  IMAD.WIDE.U32 R4, R15, 0xc, R4 ;  /* 0x0000000c0f047825 */ /* 0x001fca00078e0004 */
[----:B--2---:R-:W-:Y:S04]  /*0220*/  STG.E desc[UR4][R4.64], R11 ;  /* 0x0000000b04007986 */ /* 0x004fe8000c101904 */
[----:B---3--:R-:W-:Y:S04]  /*0230*/  STG.E desc[UR4][R4.64+0x4], R13 ;  /* 0x0000040d04007986 */ /* 0x008fe8000c101904 */
[----:B----4-:R-:W-:Y:S01]  /*0240*/  STG.E desc[UR4][R4.64+0x8], R7 ;  /* 0x0000080704007986 */ /* 0x010fe2000c101904 */
[----:B------:R-:W-:Y:S05]  /*0250*/  EXIT ;  /* 0x000000000000794d */ /* 0x000fea0003800000 */
.L_x_95:
        /* <DEDUP_REMOVED lines=10> */
.L_x_121:


//--------------------- .text.fillBins            --------------------------
	.section	.text.fillBins,"ax",@progbits
	.align	128
        .global         fillBins
        .type           fillBins,@function
        .size           fillBins,(.L_x_117 - fillBins)
        .other          fillBins,@"STO_CUDA_ENTRY STV_DEFAULT"
fillBins:
.text.fillBins:
        /* <DEDUP_REMOVED lines=25> */
[----:B------:R-:W-:Y:S01]  /*0190*/  MOV R8, 0x1c0 ;  /* 0x000001c000087802 */ /* 0x000fe20000000f00 */
[----:B0-----:R-:W-:-:S07]  /*01a0*/  IMAD.U32 R4, RZ, RZ, UR6 ;  /* 0x00000006ff047e24 */ /* 0x001fce000f8e00ff */
[----:B-----5:R-:W-:Y:S05]  /*01b0*/  CALL.REL.NOINC `($__internal_3_$__cuda_sm3x_div_rn_noftz_f32_slowpath) ;  /* 0x0000000000d87944 */ /* 0x020fea0003c00000 */
[----:B------:R-:W-:-:S07]  /*01c0*/  IMAD.MOV.U32 R6, RZ, RZ, R3 ;  /* 0x000000ffff067224 */ /* 0x000fce00078e0003 */
.L_x_97:
[----:B------:R-:W-:Y:S05]  /*01d0*/  BSYNC.RECONVERGENT B0 ;  /* 0x0000000000007941 */ /* 0x000fea0003800200 */
.L_x_96:
        /* <DEDUP_REMOVED lines=12> */
[----:B------:R-:W-:Y:S01]  /*02a0*/  MOV R8, 0x2d0 ;  /* 0x000002d000087802 */ /* 0x000fe20000000f00 */
[----:B0-----:R-:W-:-:S07]  /*02b0*/  IMAD.U32 R4, RZ, RZ, UR6 ;  /* 0x00000006ff047e24 */ /* 0x001fce000f8e00ff */
[----:B------:R-:W-:Y:S05]  /*02c0*/  CALL.REL.NOINC `($__internal_3_$__cuda_sm3x_div_rn_noftz_f32_slowpath) ;  /* 0x0000000000947944 */ /* 0x000fea0003c00000 */
[----:B------:R-:W-:-:S07]  /*02d0*/  IMAD.MOV.U32 R7, RZ, RZ, R3 ;  /* 0x000000ffff077224 */ /* 0x000fce00078e0003 */
.L_x_99:
[----:B------:R-:W-:Y:S05]  /*02e0*/  BSYNC.RECONVERGENT B0 ;  /* 0x0000000000007941 */ /* 0x000fea0003800200 */
.L_x_98:
        /* <DEDUP_REMOVED lines=14> */
[----:B------:R-:W-:Y:S05]  /*03d0*/  CALL.REL.NOINC `($__internal_3_$__cuda_sm3x_div_rn_noftz_f32_slowpath) ;  /* 0x0000000000507944 */ /* 0x000fea0003c00000 */
[----:B------:R-:W-:-:S07]  /*03e0*/  IMAD.MOV.U32 R4, RZ, RZ, R3 ;  /* 0x000000ffff047224 */ /* 0x000fce00078e0003 */
.L_x_101:
[----:B------:R-:W-:Y:S05]  /*03f0*/  BSYNC.RECONVERGENT B0 ;  /* 0x0000000000007941 */ /* 0x000fea0003800200 */
.L_x_100:
[----:B------:R-:W0:Y:S01]  /*0400*/  LDC.64 R14, c[0x0][0x3a8] ;  /* 0x0000ea00ff0e7b82 */ /* 0x000e220000000a00 */
[----:B------:R-:W-:Y:S07]  /*0410*/  F2I.FLOOR.NTZ R7, R7 ;  /* 0x0000000700077305 */ /* 0x000fee0000207100 */
[----:B------:R-:W1:Y:S01]  /*0420*/  LDC R13, c[0x0][0x3a4] ;  /* 0x0000e900ff0d7b82 */ /* 0x000e620000000800 */
[----:B------:R-:W0:Y:S07]  /*0430*/  F2I.FLOOR.NTZ R4, R4 ;  /* 0x0000000400047305 */ /* 0x000e2e0000207100 */
[----:B------:R-:W2:Y:S01]  /*0440*/  LDC.64 R8, c[0x0][0x388] ;  /* 0x0000e200ff087b82 */ /* 0x000ea20000000a00 */
[----:B------:R-:W1:Y:S07]  /*0450*/  F2I.FLOOR.NTZ R6, R6 ;  /* 0x0000000600067305 */ /* 0x000e6e0000207100 */
[----:B------:R-:W3:Y:S01]  /*0460*/  LDC.64 R2, c[0x0][0x390] ;  /* 0x0000e400ff027b82 */ /* 0x000ee20000000a00 */
[----:B0-----:R-:W-:-:S02]  /*0470*/  VIADDMNMX.RELU R10, R15, 0xffffffff, R4, PT ;  /* 0xffffffff0f0a7846 */ /* 0x001fc40003801104 */
[----:B------:R-:W-:-:S05]  /*0480*/  VIADDMNMX.RELU R11, R14, 0xffffffff, R7, PT ;  /* 0xffffffff0e0b7846 */ /* 0x000fca0003801107 */
[----:B------:R-:W0:Y:S01]  /*0490*/  LDC R17, c[0x0][0x3b0] ;  /* 0x0000ec00ff117b82 */ /* 0x000e220000000800 */
[----:B-1----:R-:W-:Y:S01]  /*04a0*/  VIADDMNMX.RELU R0, R13, 0xffffffff, R6, PT ;  /* 0xffffffff0d007846 */ /* 0x002fe20003801106 */
[----:B------:R-:W-:-:S04]  /*04b0*/  IMAD R11, R10, R14, R11 ;  /* 0x0000000e0a0b7224 */ /* 0x000fc800078e020b */
[----:B------:R-:W-:Y:S02]  /*04c0*/  IMAD R11, R11, R13, R0 ;  /* 0x0000000d0b0b7224 */ /* 0x000fe400078e0200 */
[----:B--2---:R-:W-:-:S05]  /*04d0*/  IMAD.WIDE.U32 R4, R5, 0x4, R8 ;  /* 0x0000000405047825 */ /* 0x004fca00078e0008 */
[----:B------:R-:W-:Y:S01]  /*04e0*/  STG.E desc[UR4][R4.64], R11 ;  /* 0x0000000b04007986 */ /* 0x000fe2000c101904 */
[----:B---3--:R-:W-:-:S05]  /*04f0*/  IMAD.WIDE R2, R11, 0x4, R2 ;  /* 0x000000040b027825 */ /* 0x008fca00078e0202 */
[----:B0-----:R-:W-:Y:S01]  /*0500*/  REDG.E.INC.STRONG.GPU desc[UR4][R2.64], R17 ;  /* 0x000000110200798e */ /* 0x001fe2000d92e104 */
[----:B------:R-:W-:Y:S05]  /*0510*/  EXIT ;  /* 0x000000000000794d */ /* 0x000fea0003800000 */
        .weak           $__internal_3_$__cuda_sm3x_div_rn_noftz_f32_slowpath
        .type           $__internal_3_$__cuda_sm3x_div_rn_noftz_f32_slowpath,@function
        .size           $__internal_3_$__cuda_sm3x_div_rn_noftz_f32_slowpath,(.L_x_117 - $__internal_3_$__cuda_sm3x_div_rn_noftz_f32_slowpath)
$__internal_3_$__cuda_sm3x_div_rn_noftz_f32_slowpath:
[----:B------:R-:W-:Y:S01]  /*0520*/  SHF.R.U32.HI R10, RZ, 0x17, R4 ;  /* 0x00000017ff0a7819 */ /* 0x000fe20000011604 */
[----:B------:R-:W-:Y:S01]  /*0530*/  BSSY.RECONVERGENT B1, `(.L_x_102) ;  /* 0x0000062000017945 */ /* 0x000fe20003800200 */
[----:B------:R-:W-:Y:S02]  /*0540*/  SHF.R.U32.HI R9, RZ, 0x17, R3 ;  /* 0x00000017ff097819 */ /* 0x000fe40000011603 */
[----:B------:R-:W-:Y:S02]  /*0550*/  LOP3.LUT R15, R10, 0xff, RZ, 0xc0, !PT ;  /* 0x000000ff0a0f7812 */ /* 0x000fe400078ec0ff */
[----:B------:R-:W-:-:S03]  /*0560*/  LOP3.LUT R13, R9, 0xff, RZ, 0xc0, !PT ;  /* 0x000000ff090d7812 */ /* 0x000fc600078ec0ff */
[----:B------:R-:W-:Y:S02]  /*0570*/  VIADD R11, R15, 0xffffffff ;  /* 0xffffffff0f0b7836 */ /* 0x000fe40000000000 */
[----:B------:R-:W-:-:S03]  /*0580*/  VIADD R10, R13, 0xffffffff ;  /* 0xffffffff0d0a7836 */ /* 0x000fc60000000000 */
        /* <DEDUP_REMOVED lines=25> */
[----:B------:R-:W-:Y:S01]  /*0720*/  @!P1 FFMA R4, R4, 1.84467440737095516160e+19, RZ ;  /* 0x5f80000004049823 */ /* 0x000fe200000000ff */
[----:B------:R-:W-:-:S07]  /*0730*/  @!P1 VIADD R9, R9, 0x40 ;  /* 0x0000004009099836 */ /* 0x000fce0000000000 */
.L_x_103:
[----:B------:R-:W-:Y:S01]  /*0740*/  LEA R11, R15, 0xc0800000, 0x17 ;  /* 0xc08000000f0b7811 */ /* 0x000fe200078eb8ff */
[----:B------:R-:W-:Y:S04]  /*0750*/  BSSY.RECONVERGENT B2, `(.L_x_108) ;  /* 0x0000036000027945 */ /* 0x000fe80003800200 */
[----:B------:R-:W-:Y:S02]  /*0760*/  IMAD.IADD R11, R4, 0x1, -R11 ;  /* 0x00000001040b7824 */ /* 0x000fe400078e0a0b */
[----:B------:R-:W-:Y:S02]  /*0770*/  VIADD R4, R13, 0xffffff81 ;  /* 0xffffff810d047836 */ /* 0x000fe40000000000 */
[----:B------:R-:W0:Y:S01]  /*0780*/  MUFU.RCP R10, R11 ;  /* 0x0000000b000a7308 */ /* 0x000e220000001000 */
[----:B------:R-:W-:Y:S01]  /*0790*/  FADD.FTZ R12, -R11, -RZ ;  /* 0x800000ff0b0c7221 */ /* 0x000fe20000010100 */
[----:B------:R-:W-:-:S03]  /*07a0*/  IMAD R3, R4, -0x800000, R3 ;  /* 0xff80000004037824 */ /* 0x000fc600078e0203 */
[----:B0-----:R-:W-:-:S04]  /*07b0*/  FFMA R13, R10, R12, 1 ;  /* 0x3f8000000a0d7423 */ /* 0x001fc8000000000c */
[----:B------:R-:W-:-:S04]  /*07c0*/  FFMA R17, R10, R13, R10 ;  /* 0x0000000d0a117223 */ /* 0x000fc8000000000a */
[----:B------:R-:W-:-:S04]  /*07d0*/  FFMA R10, R3, R17, RZ ;  /* 0x00000011030a7223 */ /* 0x000fc800000000ff */
[----:B------:R-:W-:-:S04]  /*07e0*/  FFMA R13, R12, R10, R3 ;  /* 0x0000000a0c0d7223 */ /* 0x000fc80000000003 */
[----:B------:R-:W-:Y:S01]  /*07f0*/  FFMA R14, R17, R13, R10 ;  /* 0x0000000d110e7223 */ /* 0x000fe2000000000a */
[----:B------:R-:W-:-:S03]  /*0800*/  IADD3 R10, PT, PT, R4, 0x7f, -R15 ;  /* 0x0000007f040a7810 */ /* 0x000fc60007ffe80f */
[----:B------:R-:W-:Y:S01]  /*0810*/  FFMA R13, R12, R14, R3 ;  /* 0x0000000e0c0d7223 */ /* 0x000fe20000000003 */
[----:B------:R-:W-:-:S03]  /*0820*/  IADD3 R10, PT, PT, R10, R9, RZ ;  /* 0x000000090a0a7210 */ /* 0x000fc60007ffe0ff */
        /* <DEDUP_REMOVED lines=15> */
[C---:B------:R-:W-:Y:S02]  /*0920*/  VIADD R11, R12.reuse, 0x20 ;  /* 0x000000200c0b7836 */ /* 0x040fe40000000000 */
[CCC-:B------:R-:W-:Y:S01]  /*0930*/  FFMA.RM R9, R17.reuse, R13.reuse, R14.reuse ;  /* 0x0000000d11097223 */ /* 0x1c0fe2000000400e */
[----:B------:R-:W-:Y:S02]  /*0940*/  ISETP.NE.AND P2, PT, R12, RZ, PT ;  /* 0x000000ff0c00720c */ /* 0x000fe40003f45270 */
[----:B------:R-:W-:Y:S01]  /*0950*/  LOP3.LUT R10, R4, 0x7fffff, RZ, 0xc0, !PT ;  /* 0x007fffff040a7812 */ /* 0x000fe200078ec0ff */
[----:B------:R-:W-:Y:S01]  /*0960*/  FFMA.RP R4, R17, R13, R14 ;  /* 0x0000000d11047223 */ /* 0x000fe2000000800e */
[----:B------:R-:W-:Y:S01]  /*0970*/  ISETP.NE.AND P1, PT, R12, RZ, PT ;  /* 0x000000ff0c00720c */ /* 0x000fe20003f25270 */
[----:B------:R-:W-:Y:S01]  /*0980*/  IMAD.MOV R12, RZ, RZ, -R12 ;  /* 0x000000ffff0c7224 */ /* 0x000fe200078e0a0c */
        /* <DEDUP_REMOVED lines=14> */
.L_x_110:
[----:B------:R-:W-:-:S04]  /*0a70*/  LOP3.LUT R3, R3, 0x80000000, RZ, 0xc0, !PT ;  /* 0x8000000003037812 */ /* 0x000fc800078ec0ff */
[----:B------:R-:W-:Y:S01]  /*0a80*/  LOP3.LUT R3, R3, 0x7f800000, RZ, 0xfc, !PT ;  /* 0x7f80000003037812 */ /* 0x000fe200078efcff */
[----:B------:R-:W-:Y:S06]  /*0a90*/  BRA `(.L_x_111) ;  /* 0x0000000000047947 */ /* 0x000fec0003800000 */
.L_x_109:
[----:B------:R-:W-:-:S07]  /*0aa0*/  IMAD R3, R10, 0x800000, R3 ;  /* 0x008000000a037824 */ /* 0x000fce00078e0203 */
.L_x_111:
[----:B------:R-:W-:Y:S05]  /*0ab0*/  BSYNC.RECONVERGENT B2 ;  /* 0x0000000000027941 */ /* 0x000fea0003800200 */
.L_x_108:
[----:B------:R-:W-:Y:S05]  /*0ac0*/  BRA `(.L_x_112) ;  /* 0x0000000000207947 */ /* 0x000fea0003800000 */
.L_x_107:
[----:B------:R-:W-:-:S04]  /*0ad0*/  LOP3.LUT R3, R4, 0x80000000, R3, 0x48, !PT ;  /* 0x8000000004037812 */ /* 0x000fc800078e4803 */
[----:B------:R-:W-:Y:S01]  /*0ae0*/  LOP3.LUT R3, R3, 0x7f800000, RZ, 0xfc, !PT ;  /* 0x7f80000003037812 */ /* 0x000fe200078efcff */
[----:B------:R-:W-:Y:S06]  /*0af0*/  BRA `(.L_x_112) ;  /* 0x0000000000147947 */ /* 0x000fec0003800000 */
.L_x_106:
[----:B------:R-:W-:Y:S01]  /*0b00*/  LOP3.LUT R3, R4, 0x80000000, R3, 0x48, !PT ;  /* 0x8000000004037812 */ /* 0x000fe200078e4803 */
[----:B------:R-:W-:Y:S06]  /*0b10*/  BRA `(.L_x_112) ;  /* 0x00000000000c7947 */ /* 0x000fec0003800000 */
.L_x_105:
[----:B------:R-:W0:Y:S01]  /*0b20*/  MUFU.RSQ R3, -QNAN ;  /* 0xffc0000000037908 */ /* 0x000e220000001400 */
[----:B------:R-:W-:Y:S05]  /*0b30*/  BRA `(.L_x_112) ;  /* 0x0000000000047947 */ /* 0x000fea0003800000 */
.L_x_104:
[----:B------:R-:W-:-:S07]  /*0b40*/  FADD.FTZ R3, R3, R4 ;  /* 0x0000000403037221 */ /* 0x000fce0000010000 */
.L_x_112:
[----:B------:R-:W-:Y:S05]  /*0b50*/  BSYNC.RECONVERGENT B1 ;  /* 0x0000000000017941 */ /* 0x000fea0003800200 */
.L_x_102:
[----:B------:R-:W-:-:S04]  /*0b60*/  IMAD.MOV.U32 R9, RZ, RZ, 0x0 ;  /* 0x00000000ff097424 */ /* 0x000fc800078e00ff */
[----:B0-----:R-:W-:Y:S05]  /*0b70*/  RET.REL.NODEC R8 `(fillBins) ;  /* 0xfffffff408207950 */ /* 0x001fea0003c3ffff */
.L_x_113:
        /* <DEDUP_REMOVED lines=16> */
.L_x_117:


//--------------------- .nv.shared.reserved.0     --------------------------
	.section	.nv.shared.reserved.0,"aw",@nobits
	.weak		__nv_reservedSMEM_offset_0_alias
	.size		__nv_reservedSMEM_offset_0_alias, 0, 64
	.other		__nv_reservedSMEM_offset_0_alias,@"STO_CUDA_RESERVED_SHARED STV_DEFAULT"
__nv_reservedSMEM_offset_0_alias:
	.zero		0
	.zero		64


//--------------------- .nv.constant0.verletPos   --------------------------
	.section	.nv.constant0.verletPos,"a",@progbits
	.sectionflags	@""
	.align	4
.nv.constant0.verletPos:
	.zero		932


//--------------------- .nv.constant0.verletPre   --------------------------
	.section	.nv.constant0.verletPre,"a",@progbits
	.sectionflags	@""
	.align	4
.nv.constant0.verletPre:
	.zero		960


//--------------------- .nv.constant0.ljForce     --------------------------
	.section	.nv.constant0.ljForce,"a",@progbits
	.sectionflags	@""
	.align	4
.nv.constant0.ljForce:
	.zero		988


//--------------------- .nv.constant0.countingSort --------------------------
	.section	.nv.constant0.countingSort,"a",@progbits
	.sectionflags	@""
	.align	4
.nv.constant0.countingSort:
	.zero		948


//--------------------- .nv.constant0.fillBins    --------------------------
	.section	.nv.constant0.fillBins,"a",@progbits
	.sectionflags	@""
	.align	4
.nv.constant0.fillBins:
	.zero		948


//--------------------- SYMBOLS --------------------------

	.type		.nv.reservedSmem.offset0,@object
	.size		.nv.reservedSmem.offset0,0x4
